// auto-generated by cutlass_sweep.gemm — config: {"arch": "sm_90", "cluster_m": 1, "cluster_n": 2, "dtype": "tf32", "stages": 5, "tile_k": 128, "tile_m": 128, "tile_n": 256}
#include "cutlass/cutlass.h"
#include "cutlass/gemm/collective/collective_builder.hpp"
#include "cutlass/gemm/device/gemm_universal_adapter.h"
#include "cutlass/gemm/kernel/gemm_universal.hpp"
#include "cutlass/epilogue/collective/collective_builder.hpp"

using ElemA = cutlass::tfloat32_t;
using ElemB = cutlass::tfloat32_t;
using ElemCD = cutlass::tfloat32_t;
using Acc  = float;
using TileShape    = cute::Shape<cute::_128, cute::_256, cute::_128>;
using ClusterShape = cute::Shape<cute::_1, cute::_2, cute::_1>;

using CollectiveEpilogue = typename cutlass::epilogue::collective::CollectiveBuilder<
    cutlass::arch::Sm90, cutlass::arch::OpClassTensorOp,
    TileShape, ClusterShape,
    cutlass::epilogue::collective::EpilogueTileAuto,
    Acc, Acc,
    ElemCD, cutlass::layout::RowMajor, 128 / cutlass::sizeof_bits<ElemCD>::value,
    ElemCD, cutlass::layout::RowMajor, 128 / cutlass::sizeof_bits<ElemCD>::value,
    cutlass::epilogue::collective::EpilogueScheduleAuto
  >::CollectiveOp;

using CollectiveMainloop = typename cutlass::gemm::collective::CollectiveBuilder<
    cutlass::arch::Sm90, cutlass::arch::OpClassTensorOp,
    ElemA, cutlass::layout::RowMajor, 128 / cutlass::sizeof_bits<ElemA>::value,
    ElemB, cutlass::layout::ColumnMajor, 128 / cutlass::sizeof_bits<ElemB>::value,
    Acc,
    TileShape, ClusterShape,
    cutlass::gemm::collective::StageCount<5>,
    cutlass::gemm::collective::KernelScheduleAuto
  >::CollectiveOp;

using GemmKernel = cutlass::gemm::kernel::GemmUniversal<
    cute::Shape<int,int,int,int>,
    CollectiveMainloop,
    CollectiveEpilogue
>;
using Gemm = cutlass::gemm::device::GemmUniversalAdapter<GemmKernel>;

// Force the device kernel symbol into the cubin without needing a host main.
auto* _anchor = &cutlass::device_kernel<GemmKernel>;


// ===== COMPILED SASS (sm_90a) =====

	.target	sm_90a

	.elftype	@"ET_EXEC"


//--------------------- .note.nv.tkinfo           --------------------------
	.section	.note.nv.tkinfo,"",@"SHT_NOTE"
	.sectionflags	@"SHF_NOTE_NV_TKINFO"
	.tkinfo
        /*0018*/ 	.word	0x00000002
        /*0030*/ 	.string	""
        /*0030*/ 	.string	"ptxas"
        /*0030*/ 	.string	"Cuda compilation tools, release 13.0, V13.0.88"
        /*0030*/ 	.string	"Build cuda_13.0.r13.0/compiler.36424714_0"
        /*0030*/ 	.string	"-arch sm_90a -m 64 "



//--------------------- .note.nv.cuinfo           --------------------------
	.section	.note.nv.cuinfo,"",@"SHT_NOTE"
	.sectionflags	@"SHF_NOTE_NV_CUINFO"
        /*0018*/ 	.short	0x0002
        /*001a*/ 	.short	0x005a
        /*001c*/ 	.short	0x0082
	.zero		2


//--------------------- .nv.info                  --------------------------
	.section	.nv.info,"",@"SHT_CUDA_INFO"
	.align	4


	//----- nvinfo : EIATTR_REGCOUNT
	.align		4
        /*0000*/ 	.byte	0x04, 0x2f
        /*0002*/ 	.short	(.L_15 - .L_14)
	.align		4
.L_14:
        /*0004*/ 	.word	index@(_ZN7cutlass13device_kernelINS_4gemm6kernel13GemmUniversalIN4cute5tupleIJiiiiEEENS1_10collective13CollectiveMmaINS1_34MainloopSm90TmaGmmaWarpSpecializedILi5ENS5_IJNS4_1CILi1EEENSA_ILi2EEESB_EEENS1_35KernelTmaWarpSpecializedCooperativeEEENS5_IJNSA_ILi128EEENSA_ILi256EEESG_EEENS_10tfloat32_tENS5_IJlSB_lEEESJ_SK_NS4_8TiledMMAINS4_8MMA_AtomIJNS4_4SM904GMMA30MMA_64x256x8_F32TF32TF32_SS_TNILNSO_7ScaleInE1ELSQ_1EEEEEENS4_6LayoutINS5_IJSC_SB_SB_EEENS5_IJSB_NSA_ILi0EEESV_EEEEENS5_IJNS4_10UnderscoreESY_SY_EEEEENS4_23SM90_TMA_LOAD_MULTICASTENS4_14ComposedLayoutINS4_7SwizzleILi3ELi4ELi3EEENS4_18smem_ptr_flag_bitsILi32EEENST_INS5_IJNSA_ILi8EEENSA_ILi32EEEEEENS5_IJS18_SB_EEEEEEEvNS4_8identityENS4_13SM90_TMA_LOADES1C_vS1D_EENS_8epilogue10collective6detail29Sm90TmaWarpSpecializedAdapterINS1H_15DefaultEpilogueISJ_SK_SK_NS1G_6thread17LinearCombinationISJ_Li1EffLNS1L_9ScaleType4KindE0ELNS_15FloatRoundStyleE2ESJ_EENS1_15EpilogueDefaultEEEEEvvEEEEvNT_6ParamsE)
        /*0008*/ 	.word	0x000000a8


	//----- nvinfo : EIATTR_FRAME_SIZE
	.align		4
.L_15:
        /*000c*/ 	.byte	0x04, 0x11
        /*000e*/ 	.short	(.L_17 - .L_16)
	.align		4
.L_16:
        /*0010*/ 	.word	index@(_ZN7cutlass13device_kernelINS_4gemm6kernel13GemmUniversalIN4cute5tupleIJiiiiEEENS1_10collective13CollectiveMmaINS1_34MainloopSm90TmaGmmaWarpSpecializedILi5ENS5_IJNS4_1CILi1EEENSA_ILi2EEESB_EEENS1_35KernelTmaWarpSpecializedCooperativeEEENS5_IJNSA_ILi128EEENSA_ILi256EEESG_EEENS_10tfloat32_tENS5_IJlSB_lEEESJ_SK_NS4_8TiledMMAINS4_8MMA_AtomIJNS4_4SM904GMMA30MMA_64x256x8_F32TF32TF32_SS_TNILNSO_7ScaleInE1ELSQ_1EEEEEENS4_6LayoutINS5_IJSC_SB_SB_EEENS5_IJSB_NSA_ILi0EEESV_EEEEENS5_IJNS4_10UnderscoreESY_SY_EEEEENS4_23SM90_TMA_LOAD_MULTICASTENS4_14ComposedLayoutINS4_7SwizzleILi3ELi4ELi3EEENS4_18smem_ptr_flag_bitsILi32EEENST_INS5_IJNSA_ILi8EEENSA_ILi32EEEEEENS5_IJS18_SB_EEEEEEEvNS4_8identityENS4_13SM90_TMA_LOADES1C_vS1D_EENS_8epilogue10collective6detail29Sm90TmaWarpSpecializedAdapterINS1H_15DefaultEpilogueISJ_SK_SK_NS1G_6thread17LinearCombinationISJ_Li1EffLNS1L_9ScaleType4KindE0ELNS_15FloatRoundStyleE2ESJ_EENS1_15EpilogueDefaultEEEEEvvEEEEvNT_6ParamsE)
        /*0014*/ 	.word	0x00000000


	//----- nvinfo : EIATTR_MIN_STACK_SIZE
	.align		4
.L_17:
        /*0018*/ 	.byte	0x04, 0x12
        /*001a*/ 	.short	(.L_19 - .L_18)
	.align		4
.L_18:
        /*001c*/ 	.word	index@(_ZN7cutlass13device_kernelINS_4gemm6kernel13GemmUniversalIN4cute5tupleIJiiiiEEENS1_10collective13CollectiveMmaINS1_34MainloopSm90TmaGmmaWarpSpecializedILi5ENS5_IJNS4_1CILi1EEENSA_ILi2EEESB_EEENS1_35KernelTmaWarpSpecializedCooperativeEEENS5_IJNSA_ILi128EEENSA_ILi256EEESG_EEENS_10tfloat32_tENS5_IJlSB_lEEESJ_SK_NS4_8TiledMMAINS4_8MMA_AtomIJNS4_4SM904GMMA30MMA_64x256x8_F32TF32TF32_SS_TNILNSO_7ScaleInE1ELSQ_1EEEEEENS4_6LayoutINS5_IJSC_SB_SB_EEENS5_IJSB_NSA_ILi0EEESV_EEEEENS5_IJNS4_10UnderscoreESY_SY_EEEEENS4_23SM90_TMA_LOAD_MULTICASTENS4_14ComposedLayoutINS4_7SwizzleILi3ELi4ELi3EEENS4_18smem_ptr_flag_bitsILi32EEENST_INS5_IJNSA_ILi8EEENSA_ILi32EEEEEENS5_IJS18_SB_EEEEEEEvNS4_8identityENS4_13SM90_TMA_LOADES1C_vS1D_EENS_8epilogue10collective6detail29Sm90TmaWarpSpecializedAdapterINS1H_15DefaultEpilogueISJ_SK_SK_NS1G_6thread17LinearCombinationISJ_Li1EffLNS1L_9ScaleType4KindE0ELNS_15FloatRoundStyleE2ESJ_EENS1_15EpilogueDefaultEEEEEvvEEEEvNT_6ParamsE)
        /*0020*/ 	.word	0x00000000
.L_19:


//--------------------- .nv.compat                --------------------------
	.section	.nv.compat,"",@"SHT_CUDA_COMPAT_INFO"
	.align	4
        /*0000*/ 	.byte	0x02, 0x09, 0x01, 0x00, 0x02, 0x02, 0x04, 0x00, 0x02, 0x05, 0x05, 0x00, 0x03, 0x07, 0x01, 0x01
        /*0010*/ 	.byte	0x02, 0x03, 0x01, 0x00, 0x02, 0x06, 0x01, 0x00, 0x04, 0x0b, 0x08, 0x00, 0x00, 0x00, 0x00, 0x00
        /*0020*/ 	.byte	0x00, 0x00, 0x00, 0x00


//--------------------- .nv.info._ZN7cutlass13device_kernelINS_4gemm6kernel13GemmUniversalIN4cute5tupleIJiiiiEEENS1_10collective13CollectiveMmaINS1_34MainloopSm90TmaGmmaWarpSpecializedILi5ENS5_IJNS4_1CILi1EEENSA_ILi2EEESB_EEENS1_35KernelTmaWarpSpecializedCooperativeEEENS5_IJNSA_ILi128EEENSA_ILi256EEESG_EEENS_10tfloat32_tENS5_IJlSB_lEEESJ_SK_NS4_8TiledMMAINS4_8MMA_AtomIJNS4_4SM904GMMA30MMA_64x256x8_F32TF32TF32_SS_TNILNSO_7ScaleInE1ELSQ_1EEEEEENS4_6LayoutINS5_IJSC_SB_SB_EEENS5_IJSB_NSA_ILi0EEESV_EEEEENS5_IJNS4_10UnderscoreESY_SY_EEEEENS4_23SM90_TMA_LOAD_MULTICASTENS4_14ComposedLayoutINS4_7SwizzleILi3ELi4ELi3EEENS4_18smem_ptr_flag_bitsILi32EEENST_INS5_IJNSA_ILi8EEENSA_ILi32EEEEEENS5_IJS18_SB_EEEEEEEvNS4_8identityENS4_13SM90_TMA_LOADES1C_vS1D_EENS_8epilogue10collective6detail29Sm90TmaWarpSpecializedAdapterINS1H_15DefaultEpilogueISJ_SK_SK_NS1G_6thread17LinearCombinationISJ_Li1EffLNS1L_9ScaleType4KindE0ELNS_15FloatRoundStyleE2ESJ_EENS1_15EpilogueDefaultEEEEEvvEEEEvNT_6ParamsE --------------------------
	.section	.nv.info._ZN7cutlass13device_kernelINS_4gemm6kernel13GemmUniversalIN4cute5tupleIJiiiiEEENS1_10collective13CollectiveMmaINS1_34MainloopSm90TmaGmmaWarpSpecializedILi5ENS5_IJNS4_1CILi1EEENSA_ILi2EEESB_EEENS1_35KernelTmaWarpSpecializedCooperativeEEENS5_IJNSA_ILi128EEENSA_ILi256EEESG_EEENS_10tfloat32_tENS5_IJlSB_lEEESJ_SK_NS4_8TiledMMAINS4_8MMA_AtomIJNS4_4SM904GMMA30MMA_64x256x8_F32TF32TF32_SS_TNILNSO_7ScaleInE1ELSQ_1EEEEEENS4_6LayoutINS5_IJSC_SB_SB_EEENS5_IJSB_NSA_ILi0EEESV_EEEEENS5_IJNS4_10UnderscoreESY_SY_EEEEENS4_23SM90_TMA_LOAD_MULTICASTENS4_14ComposedLayoutINS4_7SwizzleILi3ELi4ELi3EEENS4_18smem_ptr_flag_bitsILi32EEENST_INS5_IJNSA_ILi8EEENSA_ILi32EEEEEENS5_IJS18_SB_EEEEEEEvNS4_8identityENS4_13SM90_TMA_LOADES1C_vS1D_EENS_8epilogue10collective6detail29Sm90TmaWarpSpecializedAdapterINS1H_15DefaultEpilogueISJ_SK_SK_NS1G_6thread17LinearCombinationISJ_Li1EffLNS1L_9ScaleType4KindE0ELNS_15FloatRoundStyleE2ESJ_EENS1_15EpilogueDefaultEEEEEvvEEEEvNT_6ParamsE,"",@"SHT_CUDA_INFO"
	.sectionflags	@""
	.align	4


	//----- nvinfo : EIATTR_CUDA_API_VERSION
	.align		4
        /*0000*/ 	.byte	0x04, 0x37
        /*0002*/ 	.short	(.L_21 - .L_20)
.L_20:
        /*0004*/ 	.word	0x00000082


	//----- nvinfo : EIATTR_KPARAM_INFO
	.align		4
.L_21:
        /*0008*/ 	.byte	0x04, 0x17
        /*000a*/ 	.short	(.L_23 - .L_22)
.L_22:
        /*000c*/ 	.word	0x00000000
        /*0010*/ 	.short	0x0000
        /*0012*/ 	.short	0x0070
        /*0014*/ 	.byte	0x00, 0xf0, 0x01, 0x10


	//----- nvinfo : EIATTR_SPARSE_MMA_MASK
	.align		4
.L_23:
        /*0018*/ 	.byte	0x03, 0x50
        /*001a*/ 	.short	0x0000


	//----- nvinfo : EIATTR_MAXREG_COUNT
	.align		4
        /*001c*/ 	.byte	0x03, 0x1b
        /*001e*/ 	.short	0x00a8


	//----- nvinfo : EIATTR_NUM_BARRIERS
	.align		4
        /*0020*/ 	.byte	0x02, 0x4c
        /*0022*/ 	.byte	0x01
	.zero		1


	//----- nvinfo : EIATTR_EXTERNS
	.align		4
        /*0024*/ 	.byte	0x04, 0x0f
        /*0026*/ 	.short	(.L_25 - .L_24)


	//   ....[0]....
	.align		4
.L_24:
        /*0028*/ 	.word	index@(__assertfail)


	//----- nvinfo : EIATTR_MERCURY_ISA_VERSION
	.align		4
.L_25:
        /*002c*/ 	.byte	0x03, 0x5f
        /*002e*/ 	.short	0x0101


	//----- nvinfo : EIATTR_INT_WARP_WIDE_INSTR_OFFSETS
	.align		4
        /*0030*/ 	.byte	0x04, 0x31
        /*0032*/ 	.short	(.L_27 - .L_26)


	//   ....[0]....
.L_26:
        /*0034*/ 	.word	0x00000490


	//   ....[1]....
        /*0038*/ 	.word	0x000004b0


	//   ....[2]....
        /*003c*/ 	.word	0x00000660


	//----- nvinfo : EIATTR_COOP_GROUP_MASK_REGIDS
	.align		4
.L_27:
        /*0040*/ 	.byte	0x04, 0x29
        /*0042*/ 	.short	(.L_29 - .L_28)


	//   ....[0]....
.L_28:
        /*0044*/ 	.word	0xffffffff


	//   ....[1]....
        /*0048*/ 	.word	0xffffffff


	//   ....[2]....
        /*004c*/ 	.word	0xffffffff


	//   ....[3]....
        /*0050*/ 	.word	0xffffffff


	//   ....[4]....
        /*0054*/ 	.word	0xffffffff


	//   ....[5]....
        /*0058*/ 	.word	0xffffffff


	//----- nvinfo : EIATTR_COOP_GROUP_INSTR_OFFSETS
	.align		4
.L_29:
        /*005c*/ 	.byte	0x04, 0x28
        /*005e*/ 	.short	(.L_31 - .L_30)


	//   ....[0]....
.L_30:
        /*0060*/ 	.word	0x00000060


	//   ....[1]....
        /*0064*/ 	.word	0x00000070


	//   ....[2]....
        /*0068*/ 	.word	0x00000130


	//   ....[3]....
        /*006c*/ 	.word	0x000002e0


	//   ....[4]....
        /*0070*/ 	.word	0x000007a0


	//   ....[5]....
        /*0074*/ 	.word	0x000011f0


	//----- nvinfo : EIATTR_REG_RECONFIG
	.align		4
.L_31:
        /*0078*/ 	.byte	0x01, 0x54
	.zero		2


	//----- nvinfo : EIATTR_SYSCALL_OFFSETS
	.align		4
        /*007c*/ 	.byte	0x04, 0x46
        /*007e*/ 	.short	(.L_33 - .L_32)


	//   ....[0]....
.L_32:
        /*0080*/ 	.word	0x000013b0


	//----- nvinfo : EIATTR_MBARRIER_INSTR_OFFSETS
	.align		4
.L_33:
        /*0084*/ 	.byte	0x04, 0x39
        /*0086*/ 	.short	(.L_35 - .L_34)


	//   ....[0]....
.L_34:
        /*0088*/ 	.word	0x00000230
        /*008c*/ 	.word	0x000000ff
        /*0090*/ 	.word	0x00000000
        /*0094*/ 	.short	0x0100
        /*0096*/ 	.byte	0x08
	.zero		1


	//   ....[1]....
        /*0098*/ 	.word	0x00000240
        /*009c*/ 	.word	0x000000ff
        /*00a0*/ 	.word	0x00000028
        /*00a4*/ 	.short	0x0100
        /*00a6*/ 	.byte	0x08
	.zero		1


	//   ....[2]....
        /*00a8*/ 	.word	0x00000250
        /*00ac*/ 	.word	0x000000ff
        /*00b0*/ 	.word	0x00000008
        /*00b4*/ 	.short	0x0100
        /*00b6*/ 	.byte	0x08
	.zero		1


	//   ....[3]....
        /*00b8*/ 	.word	0x00000260
        /*00bc*/ 	.word	0x000000ff
        /*00c0*/ 	.word	0x00000030
        /*00c4*/ 	.short	0x0100
        /*00c6*/ 	.byte	0x08
	.zero		1


	//   ....[4]....
        /*00c8*/ 	.word	0x00000270
        /*00cc*/ 	.word	0x000000ff
        /*00d0*/ 	.word	0x00000010
        /*00d4*/ 	.short	0x0100
        /*00d6*/ 	.byte	0x08
	.zero		1


	//   ....[5]....
        /*00d8*/ 	.word	0x00000280
        /*00dc*/ 	.word	0x000000ff
        /*00e0*/ 	.word	0x00000038
        /*00e4*/ 	.short	0x0100
        /*00e6*/ 	.byte	0x08
	.zero		1


	//   ....[6]....
        /*00e8*/ 	.word	0x00000290
        /*00ec*/ 	.word	0x000000ff
        /*00f0*/ 	.word	0x00000018
        /*00f4*/ 	.short	0x0100
        /*00f6*/ 	.byte	0x08
	.zero		1


	//   ....[7]....
        /*00f8*/ 	.word	0x000002a0
        /*00fc*/ 	.word	0x000000ff
        /*0100*/ 	.word	0x00000040
        /*0104*/ 	.short	0x0100
        /*0106*/ 	.byte	0x08
	.zero		1


	//   ....[8]....
        /*0108*/ 	.word	0x000002b0
        /*010c*/ 	.word	0x000000ff
        /*0110*/ 	.word	0x00000020
        /*0114*/ 	.short	0x0100
        /*0116*/ 	.byte	0x08
	.zero		1


	//   ....[9]....
        /*0118*/ 	.word	0x000002c0
        /*011c*/ 	.word	0x000000ff
        /*0120*/ 	.word	0x00000048
        /*0124*/ 	.short	0x0100
        /*0126*/ 	.byte	0x08
	.zero		1


	//   ....[10]....
        /*0128*/ 	.word	0x000006e0
        /*012c*/ 	.word	0x000000ff
        /*0130*/ 	.word	0x00000060
        /*0134*/ 	.short	0x0100
        /*0136*/ 	.byte	0x06
	.zero		1


	//   ....[11]....
        /*0138*/ 	.word	0x00000750
        /*013c*/ 	.word	0x000000ff
        /*0140*/ 	.word	0x00000068
        /*0144*/ 	.short	0x0100
        /*0146*/ 	.byte	0x06
	.zero		1


	//   ....[12]....
        /*0148*/ 	.word	0x00001470
        /*014c*/ 	.word	0x00000003
        /*0150*/ 	.word	0x00000000
        /*0154*/ 	.short	0x010a
        /*0156*/ 	.byte	0x3f
	.zero		1


	//   ....[13]....
        /*0158*/ 	.word	0x000014b0
        /*015c*/ 	.word	0x00000003
        /*0160*/ 	.word	0x00000000
        /*0164*/ 	.short	0x010a
        /*0166*/ 	.byte	0x3f
	.zero		1


	//   ....[14]....
        /*0168*/ 	.word	0x00001ea0
        /*016c*/ 	.word	0x00000005
        /*0170*/ 	.word	0x00000000
        /*0174*/ 	.short	0x010a
        /*0176*/ 	.byte	0x3f
	.zero		1


	//   ....[15]....
        /*0178*/ 	.word	0x00001ee0
        /*017c*/ 	.word	0x00000005
        /*0180*/ 	.word	0x00000000
        /*0184*/ 	.short	0x010a
        /*0186*/ 	.byte	0x3f
	.zero		1


	//   ....[16]....
        /*0188*/ 	.word	0x00002750
        /*018c*/ 	.word	0x00000005
        /*0190*/ 	.word	0x00000000
        /*0194*/ 	.short	0x0101
        /*0196*/ 	.byte	0x3f
	.zero		1


	//   ....[17]....
        /*0198*/ 	.word	0x00002970
        /*019c*/ 	.word	0x00000003
        /*01a0*/ 	.word	0x00000000
        /*01a4*/ 	.short	0x0101
        /*01a6*/ 	.byte	0x3f
	.zero		1


	//   ....[18]....
        /*01a8*/ 	.word	0x0000b740
        /*01ac*/ 	.word	0x00000014
        /*01b0*/ 	.word	0x00000028
        /*01b4*/ 	.short	0x010a
        /*01b6*/ 	.byte	0x3f
	.zero		1


	//   ....[19]....
        /*01b8*/ 	.word	0x0000bce0
        /*01bc*/ 	.word	0x00000003
        /*01c0*/ 	.word	0x00000068
        /*01c4*/ 	.short	0x0101
        /*01c6*/ 	.byte	0x3f
	.zero		1


	//   ....[20]....
        /*01c8*/ 	.word	0x0000c430
        /*01cc*/ 	.word	0x00000007
        /*01d0*/ 	.word	0x00000000
        /*01d4*/ 	.short	0x010a
        /*01d6*/ 	.byte	0x3f
	.zero		1


	//   ....[21]....
        /*01d8*/ 	.word	0x0000c4b0
        /*01dc*/ 	.word	0x00000008
        /*01e0*/ 	.word	0x00000000
        /*01e4*/ 	.short	0x010a
        /*01e6*/ 	.byte	0x3f
	.zero		1


	//   ....[22]....
        /*01e8*/ 	.word	0x0000c540
        /*01ec*/ 	.word	0x00000009
        /*01f0*/ 	.word	0x00000000
        /*01f4*/ 	.short	0x010a
        /*01f6*/ 	.byte	0x3f
	.zero		1


	//   ....[23]....
        /*01f8*/ 	.word	0x0000c5d0
        /*01fc*/ 	.word	0x00000006
        /*0200*/ 	.word	0x00000000
        /*0204*/ 	.short	0x010a
        /*0206*/ 	.byte	0x3f
	.zero		1


	//   ....[24]....
        /*0208*/ 	.word	0x0000c660
        /*020c*/ 	.word	0x00000003
        /*0210*/ 	.word	0x00000000
        /*0214*/ 	.short	0x010a
        /*0216*/ 	.byte	0x3f
	.zero		1


	//   ....[25]....
        /*0218*/ 	.word	0x0000c6c0
        /*021c*/ 	.word	0x00000003
        /*0220*/ 	.word	0x00000000
        /*0224*/ 	.short	0x010a
        /*0226*/ 	.byte	0x3f
	.zero		1


	//   ....[26]....
        /*0228*/ 	.word	0x0000c710
        /*022c*/ 	.word	0x00000005
        /*0230*/ 	.word	0x00000000
        /*0234*/ 	.short	0x010a
        /*0236*/ 	.byte	0x3f
	.zero		1


	//   ....[27]....
        /*0238*/ 	.word	0x0000c7e0
        /*023c*/ 	.word	0x00000014
        /*0240*/ 	.word	0x00000028
        /*0244*/ 	.short	0x010a
        /*0246*/ 	.byte	0x3f
	.zero		1


	//   ....[28]....
        /*0248*/ 	.word	0x0000c8b0
        /*024c*/ 	.word	0x00000007
        /*0250*/ 	.word	0x00000000
        /*0254*/ 	.short	0x010a
        /*0256*/ 	.byte	0x3f
	.zero		1


	//   ....[29]....
        /*0258*/ 	.word	0x0000c900
        /*025c*/ 	.word	0x00000008
        /*0260*/ 	.word	0x00000000
        /*0264*/ 	.short	0x010a
        /*0266*/ 	.byte	0x3f
	.zero		1


	//   ....[30]....
        /*0268*/ 	.word	0x0000c950
        /*026c*/ 	.word	0x00000009
        /*0270*/ 	.word	0x00000000
        /*0274*/ 	.short	0x010a
        /*0276*/ 	.byte	0x3f
	.zero		1


	//   ....[31]....
        /*0278*/ 	.word	0x0000c9a0
        /*027c*/ 	.word	0x00000006
        /*0280*/ 	.word	0x00000000
        /*0284*/ 	.short	0x010a
        /*0286*/ 	.byte	0x3f
	.zero		1


	//----- nvinfo : EIATTR_NUM_MBARRIERS
	.align		4
.L_35:
        /*0288*/ 	.byte	0x03, 0x38
        /*028a*/ 	.short	0x000c


	//----- nvinfo : EIATTR_EXIT_INSTR_OFFSETS
	.align		4
        /*028c*/ 	.byte	0x04, 0x1c
        /*028e*/ 	.short	(.L_37 - .L_36)


	//   ....[0]....
.L_36:
        /*0290*/ 	.word	0x00000900


	//   ....[1]....
        /*0294*/ 	.word	0x00001120


	//   ....[2]....
        /*0298*/ 	.word	0x0000ae60


	//   ....[3]....
        /*029c*/ 	.word	0x0000b3c0


	//   ....[4]....
        /*02a0*/ 	.word	0x0000c6b0


	//----- nvinfo : EIATTR_MAX_THREADS
	.align		4
.L_37:
        /*02a4*/ 	.byte	0x04, 0x05
        /*02a6*/ 	.short	(.L_39 - .L_38)
.L_38:
        /*02a8*/ 	.word	0x00000180
        /*02ac*/ 	.word	0x00000001
        /*02b0*/ 	.word	0x00000001


	//----- nvinfo : EIATTR_CRS_STACK_SIZE
	.align		4
.L_39:
        /*02b4*/ 	.byte	0x04, 0x1e
        /*02b6*/ 	.short	(.L_41 - .L_40)
.L_40:
        /*02b8*/ 	.word	0x00000000


	//----- nvinfo : EIATTR_CBANK_PARAM_SIZE
	.align		4
.L_41:
        /*02bc*/ 	.byte	0x03, 0x19
        /*02be*/ 	.short	0x0470


	//----- nvinfo : EIATTR_PARAM_CBANK
	.align		4
        /*02c0*/ 	.byte	0x04, 0x0a
        /*02c2*/ 	.short	(.L_43 - .L_42)
	.align		4
.L_42:
        /*02c4*/ 	.word	index@(.nv.constant0._ZN7cutlass13device_kernelINS_4gemm6kernel13GemmUniversalIN4cute5tupleIJiiiiEEENS1_10collective13CollectiveMmaINS1_34MainloopSm90TmaGmmaWarpSpecializedILi5ENS5_IJNS4_1CILi1EEENSA_ILi2EEESB_EEENS1_35KernelTmaWarpSpecializedCooperativeEEENS5_IJNSA_ILi128EEENSA_ILi256EEESG_EEENS_10tfloat32_tENS5_IJlSB_lEEESJ_SK_NS4_8TiledMMAINS4_8MMA_AtomIJNS4_4SM904GMMA30MMA_64x256x8_F32TF32TF32_SS_TNILNSO_7ScaleInE1ELSQ_1EEEEEENS4_6LayoutINS5_IJSC_SB_SB_EEENS5_IJSB_NSA_ILi0EEESV_EEEEENS5_IJNS4_10UnderscoreESY_SY_EEEEENS4_23SM90_TMA_LOAD_MULTICASTENS4_14ComposedLayoutINS4_7SwizzleILi3ELi4ELi3EEENS4_18smem_ptr_flag_bitsILi32EEENST_INS5_IJNSA_ILi8EEENSA_ILi32EEEEEENS5_IJS18_SB_EEEEEEEvNS4_8identityENS4_13SM90_TMA_LOADES1C_vS1D_EENS_8epilogue10collective6detail29Sm90TmaWarpSpecializedAdapterINS1H_15DefaultEpilogueISJ_SK_SK_NS1G_6thread17LinearCombinationISJ_Li1EffLNS1L_9ScaleType4KindE0ELNS_15FloatRoundStyleE2ESJ_EENS1_15EpilogueDefaultEEEEEvvEEEEvNT_6ParamsE)
        /*02c8*/ 	.short	0x0210
        /*02ca*/ 	.short	0x0470


	//----- nvinfo : EIATTR_SW_WAR
	.align		4
.L_43:
        /*02cc*/ 	.byte	0x04, 0x36
        /*02ce*/ 	.short	(.L_45 - .L_44)
.L_44:
        /*02d0*/ 	.word	0x00000008
.L_45:


//--------------------- .nv.callgraph             --------------------------
	.section	.nv.callgraph,"",@"SHT_CUDA_CALLGRAPH"
	.align	4
	.sectionentsize	8
	.align		4
        /*0000*/ 	.word	0x00000000
	.align		4
        /*0004*/ 	.word	0xffffffff
	.align		4
        /*0008*/ 	.word	index@(_ZN7cutlass13device_kernelINS_4gemm6kernel13GemmUniversalIN4cute5tupleIJiiiiEEENS1_10collective13CollectiveMmaINS1_34MainloopSm90TmaGmmaWarpSpecializedILi5ENS5_IJNS4_1CILi1EEENSA_ILi2EEESB_EEENS1_35KernelTmaWarpSpecializedCooperativeEEENS5_IJNSA_ILi128EEENSA_ILi256EEESG_EEENS_10tfloat32_tENS5_IJlSB_lEEESJ_SK_NS4_8TiledMMAINS4_8MMA_AtomIJNS4_4SM904GMMA30MMA_64x256x8_F32TF32TF32_SS_TNILNSO_7ScaleInE1ELSQ_1EEEEEENS4_6LayoutINS5_IJSC_SB_SB_EEENS5_IJSB_NSA_ILi0EEESV_EEEEENS5_IJNS4_10UnderscoreESY_SY_EEEEENS4_23SM90_TMA_LOAD_MULTICASTENS4_14ComposedLayoutINS4_7SwizzleILi3ELi4ELi3EEENS4_18smem_ptr_flag_bitsILi32EEENST_INS5_IJNSA_ILi8EEENSA_ILi32EEEEEENS5_IJS18_SB_EEEEEEEvNS4_8identityENS4_13SM90_TMA_LOADES1C_vS1D_EENS_8epilogue10collective6detail29Sm90TmaWarpSpecializedAdapterINS1H_15DefaultEpilogueISJ_SK_SK_NS1G_6thread17LinearCombinationISJ_Li1EffLNS1L_9ScaleType4KindE0ELNS_15FloatRoundStyleE2ESJ_EENS1_15EpilogueDefaultEEEEEvvEEEEvNT_6ParamsE)
	.align		4
        /*000c*/ 	.word	index@(__assertfail)
	.align		4
        /*0010*/ 	.word	0x00000000
	.align		4
        /*0014*/ 	.word	0xfffffffe
	.align		4
        /*0018*/ 	.word	0x00000000
	.align		4
        /*001c*/ 	.word	0xfffffffd
	.align		4
        /*0020*/ 	.word	0x00000000
	.align		4
        /*0024*/ 	.word	0xfffffffc


//--------------------- .nv.constant4             --------------------------
	.section	.nv.constant4,"a",@progbits
	.align	8
	.align		8
.nv.constant4:
        /*0000*/ 	.dword	__assertfail
	.align		8
        /*0008*/ 	.dword	__unnamed_1
	.align		8
        /*0010*/ 	.dword	_ZN39_INTERNAL_e1965966_4_k_cu_ed79737f_65904cuda3std3__45__cpo5beginE
	.align		8
        /*0018*/ 	.dword	_ZN39_INTERNAL_e1965966_4_k_cu_ed79737f_65904cuda3std3__45__cpo3endE
	.align		8
        /*0020*/ 	.dword	_ZN39_INTERNAL_e1965966_4_k_cu_ed79737f_65904cuda3std3__45__cpo6cbeginE
	.align		8
        /*0028*/ 	.dword	_ZN39_INTERNAL_e1965966_4_k_cu_ed79737f_65904cuda3std3__45__cpo4cendE
	.align		8
        /*0030*/ 	.dword	_ZN39_INTERNAL_e1965966_4_k_cu_ed79737f_65904cuda3std3__441_GLOBAL__N__e1965966_4_k_cu_ed79737f_65906ignoreE
	.align		8
        /*0038*/ 	.dword	_ZN39_INTERNAL_e1965966_4_k_cu_ed79737f_65904cuda3std3__419piecewise_constructE
	.align		8
        /*0040*/ 	.dword	_ZN39_INTERNAL_e1965966_4_k_cu_ed79737f_65904cuda3std3__48in_placeE
	.align		8
        /*0048*/ 	.dword	_ZN39_INTERNAL_e1965966_4_k_cu_ed79737f_65904cuda3std6ranges3__45__cpo4swapE
	.align		8
        /*0050*/ 	.dword	_ZN39_INTERNAL_e1965966_4_k_cu_ed79737f_65904cuda3std6ranges3__45__cpo9iter_moveE
	.align		8
        /*0058*/ 	.dword	_ZN39_INTERNAL_e1965966_4_k_cu_ed79737f_65904cute7productE
	.align		8
        /*0060*/ 	.dword	_ZN39_INTERNAL_e1965966_4_k_cu_ed79737f_65904cute1_E
	.align		8
        /*0068*/ 	.dword	$str$22
	.align		8
        /*0070*/ 	.dword	$str$23


//--------------------- .text._ZN7cutlass13device_kernelINS_4gemm6kernel13GemmUniversalIN4cute5tupleIJiiiiEEENS1_10collective13CollectiveMmaINS1_34MainloopSm90TmaGmmaWarpSpecializedILi5ENS5_IJNS4_1CILi1EEENSA_ILi2EEESB_EEENS1_35KernelTmaWarpSpecializedCooperativeEEENS5_IJNSA_ILi128EEENSA_ILi256EEESG_EEENS_10tfloat32_tENS5_IJlSB_lEEESJ_SK_NS4_8TiledMMAINS4_8MMA_AtomIJNS4_4SM904GMMA30MMA_64x256x8_F32TF32TF32_SS_TNILNSO_7ScaleInE1ELSQ_1EEEEEENS4_6LayoutINS5_IJSC_SB_SB_EEENS5_IJSB_NSA_ILi0EEESV_EEEEENS5_IJNS4_10UnderscoreESY_SY_EEEEENS4_23SM90_TMA_LOAD_MULTICASTENS4_14ComposedLayoutINS4_7SwizzleILi3ELi4ELi3EEENS4_18smem_ptr_flag_bitsILi32EEENST_INS5_IJNSA_ILi8EEENSA_ILi32EEEEEENS5_IJS18_SB_EEEEEEEvNS4_8identityENS4_13SM90_TMA_LOADES1C_vS1D_EENS_8epilogue10collective6detail29Sm90TmaWarpSpecializedAdapterINS1H_15DefaultEpilogueISJ_SK_SK_NS1G_6thread17LinearCombinationISJ_Li1EffLNS1L_9ScaleType4KindE0ELNS_15FloatRoundStyleE2ESJ_EENS1_15EpilogueDefaultEEEEEvvEEEEvNT_6ParamsE --------------------------
	.section	.text._ZN7cutlass13device_kernelINS_4gemm6kernel13GemmUniversalIN4cute5tupleIJiiiiEEENS1_10collective13CollectiveMmaINS1_34MainloopSm90TmaGmmaWarpSpecializedILi5ENS5_IJNS4_1CILi1EEENSA_ILi2EEESB_EEENS1_35KernelTmaWarpSpecializedCooperativeEEENS5_IJNSA_ILi128EEENSA_ILi256EEESG_EEENS_10tfloat32_tENS5_IJlSB_lEEESJ_SK_NS4_8TiledMMAINS4_8MMA_AtomIJNS4_4SM904GMMA30MMA_64x256x8_F32TF32TF32_SS_TNILNSO_7ScaleInE1ELSQ_1EEEEEENS4_6LayoutINS5_IJSC_SB_SB_EEENS5_IJSB_NSA_ILi0EEESV_EEEEENS5_IJNS4_10UnderscoreESY_SY_EEEEENS4_23SM90_TMA_LOAD_MULTICASTENS4_14ComposedLayoutINS4_7SwizzleILi3ELi4ELi3EEENS4_18smem_ptr_flag_bitsILi32EEENST_INS5_IJNSA_ILi8EEENSA_ILi32EEEEEENS5_IJS18_SB_EEEEEEEvNS4_8identityENS4_13SM90_TMA_LOADES1C_vS1D_EENS_8epilogue10collective6detail29Sm90TmaWarpSpecializedAdapterINS1H_15DefaultEpilogueISJ_SK_SK_NS1G_6thread17LinearCombinationISJ_Li1EffLNS1L_9ScaleType4KindE0ELNS_15FloatRoundStyleE2ESJ_EENS1_15EpilogueDefaultEEEEEvvEEEEvNT_6ParamsE,"ax",@progbits
	.align	128
.text._ZN7cutlass13device_kernelINS_4gemm6kernel13GemmUniversalIN4cute5tupleIJiiiiEEENS1_10collective13CollectiveMmaINS1_34MainloopSm90TmaGmmaWarpSpecializedILi5ENS5_IJNS4_1CILi1EEENSA_ILi2EEESB_EEENS1_35KernelTmaWarpSpecializedCooperativeEEENS5_IJNSA_ILi128EEENSA_ILi256EEESG_EEENS_10tfloat32_tENS5_IJlSB_lEEESJ_SK_NS4_8TiledMMAINS4_8MMA_AtomIJNS4_4SM904GMMA30MMA_64x256x8_F32TF32TF32_SS_TNILNSO_7ScaleInE1ELSQ_1EEEEEENS4_6LayoutINS5_IJSC_SB_SB_EEENS5_IJSB_NSA_ILi0EEESV_EEEEENS5_IJNS4_10UnderscoreESY_SY_EEEEENS4_23SM90_TMA_LOAD_MULTICASTENS4_14ComposedLayoutINS4_7SwizzleILi3ELi4ELi3EEENS4_18smem_ptr_flag_bitsILi32EEENST_INS5_IJNSA_ILi8EEENSA_ILi32EEEEEENS5_IJS18_SB_EEEEEEEvNS4_8identityENS4_13SM90_TMA_LOADES1C_vS1D_EENS_8epilogue10collective6detail29Sm90TmaWarpSpecializedAdapterINS1H_15DefaultEpilogueISJ_SK_SK_NS1G_6thread17LinearCombinationISJ_Li1EffLNS1L_9ScaleType4KindE0ELNS_15FloatRoundStyleE2ESJ_EENS1_15EpilogueDefaultEEEEEvvEEEEvNT_6ParamsE:
        .type           _ZN7cutlass13device_kernelINS_4gemm6kernel13GemmUniversalIN4cute5tupleIJiiiiEEENS1_10collective13CollectiveMmaINS1_34MainloopSm90TmaGmmaWarpSpecializedILi5ENS5_IJNS4_1CILi1EEENSA_ILi2EEESB_EEENS1_35KernelTmaWarpSpecializedCooperativeEEENS5_IJNSA_ILi128EEENSA_ILi256EEESG_EEENS_10tfloat32_tENS5_IJlSB_lEEESJ_SK_NS4_8TiledMMAINS4_8MMA_AtomIJNS4_4SM904GMMA30MMA_64x256x8_F32TF32TF32_SS_TNILNSO_7ScaleInE1ELSQ_1EEEEEENS4_6LayoutINS5_IJSC_SB_SB_EEENS5_IJSB_NSA_ILi0EEESV_EEEEENS5_IJNS4_10UnderscoreESY_SY_EEEEENS4_23SM90_TMA_LOAD_MULTICASTENS4_14ComposedLayoutINS4_7SwizzleILi3ELi4ELi3EEENS4_18smem_ptr_flag_bitsILi32EEENST_INS5_IJNSA_ILi8EEENSA_ILi32EEEEEENS5_IJS18_SB_EEEEEEEvNS4_8identityENS4_13SM90_TMA_LOADES1C_vS1D_EENS_8epilogue10collective6detail29Sm90TmaWarpSpecializedAdapterINS1H_15DefaultEpilogueISJ_SK_SK_NS1G_6thread17LinearCombinationISJ_Li1EffLNS1L_9ScaleType4KindE0ELNS_15FloatRoundStyleE2ESJ_EENS1_15EpilogueDefaultEEEEEvvEEEEvNT_6ParamsE,@function
        .size           _ZN7cutlass13device_kernelINS_4gemm6kernel13GemmUniversalIN4cute5tupleIJiiiiEEENS1_10collective13CollectiveMmaINS1_34MainloopSm90TmaGmmaWarpSpecializedILi5ENS5_IJNS4_1CILi1EEENSA_ILi2EEESB_EEENS1_35KernelTmaWarpSpecializedCooperativeEEENS5_IJNSA_ILi128EEENSA_ILi256EEESG_EEENS_10tfloat32_tENS5_IJlSB_lEEESJ_SK_NS4_8TiledMMAINS4_8MMA_AtomIJNS4_4SM904GMMA30MMA_64x256x8_F32TF32TF32_SS_TNILNSO_7ScaleInE1ELSQ_1EEEEEENS4_6LayoutINS5_IJSC_SB_SB_EEENS5_IJSB_NSA_ILi0EEESV_EEEEENS5_IJNS4_10UnderscoreESY_SY_EEEEENS4_23SM90_TMA_LOAD_MULTICASTENS4_14ComposedLayoutINS4_7SwizzleILi3ELi4ELi3EEENS4_18smem_ptr_flag_bitsILi32EEENST_INS5_IJNSA_ILi8EEENSA_ILi32EEEEEENS5_IJS18_SB_EEEEEEEvNS4_8identityENS4_13SM90_TMA_LOADES1C_vS1D_EENS_8epilogue10collective6detail29Sm90TmaWarpSpecializedAdapterINS1H_15DefaultEpilogueISJ_SK_SK_NS1G_6thread17LinearCombinationISJ_Li1EffLNS1L_9ScaleType4KindE0ELNS_15FloatRoundStyleE2ESJ_EENS1_15EpilogueDefaultEEEEEvvEEEEvNT_6ParamsE,(.L_x_329 - _ZN7cutlass13device_kernelINS_4gemm6kernel13GemmUniversalIN4cute5tupleIJiiiiEEENS1_10collective13CollectiveMmaINS1_34MainloopSm90TmaGmmaWarpSpecializedILi5ENS5_IJNS4_1CILi1EEENSA_ILi2EEESB_EEENS1_35KernelTmaWarpSpecializedCooperativeEEENS5_IJNSA_ILi128EEENSA_ILi256EEESG_EEENS_10tfloat32_tENS5_IJlSB_lEEESJ_SK_NS4_8TiledMMAINS4_8MMA_AtomIJNS4_4SM904GMMA30MMA_64x256x8_F32TF32TF32_SS_TNILNSO_7ScaleInE1ELSQ_1EEEEEENS4_6LayoutINS5_IJSC_SB_SB_EEENS5_IJSB_NSA_ILi0EEESV_EEEEENS5_IJNS4_10UnderscoreESY_SY_EEEEENS4_23SM90_TMA_LOAD_MULTICASTENS4_14ComposedLayoutINS4_7SwizzleILi3ELi4ELi3EEENS4_18smem_ptr_flag_bitsILi32EEENST_INS5_IJNSA_ILi8EEENSA_ILi32EEEEEENS5_IJS18_SB_EEEEEEEvNS4_8identityENS4_13SM90_TMA_LOADES1C_vS1D_EENS_8epilogue10collective6detail29Sm90TmaWarpSpecializedAdapterINS1H_15DefaultEpilogueISJ_SK_SK_NS1G_6thread17LinearCombinationISJ_Li1EffLNS1L_9ScaleType4KindE0ELNS_15FloatRoundStyleE2ESJ_EENS1_15EpilogueDefaultEEEEEvvEEEEvNT_6ParamsE)
        .other          _ZN7cutlass13device_kernelINS_4gemm6kernel13GemmUniversalIN4cute5tupleIJiiiiEEENS1_10collective13CollectiveMmaINS1_34MainloopSm90TmaGmmaWarpSpecializedILi5ENS5_IJNS4_1CILi1EEENSA_ILi2EEESB_EEENS1_35KernelTmaWarpSpecializedCooperativeEEENS5_IJNSA_ILi128EEENSA_ILi256EEESG_EEENS_10tfloat32_tENS5_IJlSB_lEEESJ_SK_NS4_8TiledMMAINS4_8MMA_AtomIJNS4_4SM904GMMA30MMA_64x256x8_F32TF32TF32_SS_TNILNSO_7ScaleInE1ELSQ_1EEEEEENS4_6LayoutINS5_IJSC_SB_SB_EEENS5_IJSB_NSA_ILi0EEESV_EEEEENS5_IJNS4_10UnderscoreESY_SY_EEEEENS4_23SM90_TMA_LOAD_MULTICASTENS4_14ComposedLayoutINS4_7SwizzleILi3ELi4ELi3EEENS4_18smem_ptr_flag_bitsILi32EEENST_INS5_IJNSA_ILi8EEENSA_ILi32EEEEEENS5_IJS18_SB_EEEEEEEvNS4_8identityENS4_13SM90_TMA_LOADES1C_vS1D_EENS_8epilogue10collective6detail29Sm90TmaWarpSpecializedAdapterINS1H_15DefaultEpilogueISJ_SK_SK_NS1G_6thread17LinearCombinationISJ_Li1EffLNS1L_9ScaleType4KindE0ELNS_15FloatRoundStyleE2ESJ_EENS1_15EpilogueDefaultEEEEEvvEEEEvNT_6ParamsE,@"STO_CUDA_ENTRY STV_DEFAULT"
_ZN7cutlass13device_kernelINS_4gemm6kernel13GemmUniversalIN4cute5tupleIJiiiiEEENS1_10collective13CollectiveMmaINS1_34MainloopSm90TmaGmmaWarpSpecializedILi5ENS5_IJNS4_1CILi1EEENSA_ILi2EEESB_EEENS1_35KernelTmaWarpSpecializedCooperativeEEENS5_IJNSA_ILi128EEENSA_ILi256EEESG_EEENS_10tfloat32_tENS5_IJlSB_lEEESJ_SK_NS4_8TiledMMAINS4_8MMA_AtomIJNS4_4SM904GMMA30MMA_64x256x8_F32TF32TF32_SS_TNILNSO_7ScaleInE1ELSQ_1EEEEEENS4_6LayoutINS5_IJSC_SB_SB_EEENS5_IJSB_NSA_ILi0EEESV_EEEEENS5_IJNS4_10UnderscoreESY_SY_EEEEENS4_23SM90_TMA_LOAD_MULTICASTENS4_14ComposedLayoutINS4_7SwizzleILi3ELi4ELi3EEENS4_18smem_ptr_flag_bitsILi32EEENST_INS5_IJNSA_ILi8EEENSA_ILi32EEEEEENS5_IJS18_SB_EEEEEEEvNS4_8identityENS4_13SM90_TMA_LOADES1C_vS1D_EENS_8epilogue10collective6detail29Sm90TmaWarpSpecializedAdapterINS1H_15DefaultEpilogueISJ_SK_SK_NS1G_6thread17LinearCombinationISJ_Li1EffLNS1L_9ScaleType4KindE0ELNS_15FloatRoundStyleE2ESJ_EENS1_15EpilogueDefaultEEEEEvvEEEEvNT_6ParamsE:
[----:B------:R-:W0:Y:S01]  /*0000*/  LDC R1, c[0x0][0x28] ;  /* 0x00000a00ff017b82 */ /* 0x000e220000000800 */
[----:B------:R-:W1:Y:S01]  /*0010*/  S2R R18, SR_TID.X ;  /* 0x0000000000127919 */ /* 0x000e620000002100 */
[----:B------:R-:W-:Y:S01]  /*0020*/  ELECT P0, URZ, PT ;  /* 0x00000000003f782f */ /* 0x000fe20003800000 */
[----:B------:R-:W-:Y:S01]  /*0030*/  BSSY B0, `(.L_x_0) ;  /* 0x000000f000007945 */ /* 0x000fe20003800000 */
[--C-:B-1----:R-:W-:Y:S02]  /*0040*/  SHF.R.U32.HI R0, RZ, 0x5, R18.reuse ;  /* 0x00000005ff007819 */ /* 0x102fe40000011612 */
[----:B------:R-:W-:-:S03]  /*0050*/  SHF.R.U32.HI R3, RZ, 0x7, R18 ;  /* 0x00000007ff037819 */ /* 0x000fc60000011612 */
[----:B------:R-:W1:Y:S04]  /*0060*/  SHFL.IDX PT, R2, R0, RZ, 0x1f ;  /* 0x00001fff00027589 */ /* 0x000e6800000e0000 */
[----:B------:R2:W3:Y:S01]  /*0070*/  SHFL.IDX PT, R5, R3, RZ, 0x1f ;  /* 0x00001fff03057589 */ /* 0x0004e200000e0000 */
[----:B-1----:R-:W-:-:S13]  /*0080*/  ISETP.NE.OR P0, PT, R2, RZ, !P0 ;  /* 0x000000ff0200720c */ /* 0x002fda0004705670 */
[----:B0-23--:R-:W-:Y:S05]  /*0090*/  @P0 BRA `(.L_x_1) ;  /* 0x0000000000200947 */ /* 0x00dfea0003800000 */
[----:B------:R-:W-:Y:S02]  /*00a0*/  ULDC.64 UR4, c[0x0][0x198] ;  /* 0x0000660000047ab9 */ /* 0x000fe40000000a00 */
[----:B------:R-:W-:Y:S02]  /*00b0*/  UIADD3 UR6, UP0, UR4, 0xf0, URZ ;  /* 0x000000f004067890 */ /* 0x000fe4000ff1e03f */
[----:B------:R-:W-:Y:S02]  /*00c0*/  UIADD3 UR4, UP1, UR4, 0x1f0, URZ ;  /* 0x000001f004047890 */ /* 0x000fe4000ff3e03f */
[----:B------:R-:W-:Y:S02]  /*00d0*/  UIADD3.X UR7, URZ, UR5, URZ, UP0, !UPT ;  /* 0x000000053f077290 */ /* 0x000fe400087fe43f */
[----:B------:R-:W-:-:S07]  /*00e0*/  UIADD3.X UR5, URZ, UR5, URZ, UP1, !UPT ;  /* 0x000000053f057290 */ /* 0x000fce0008ffe43f */
[----:B------:R0:W-:Y:S02]  /*00f0*/  UTMACCTL.PF [UR6] ;  /* 0x00000000060079b9 */ /* 0x0001e40008040000 */
[----:B------:R0:W-:Y:S02]  /*0100*/  UTMACCTL.PF [UR4] ;  /* 0x00000000040079b9 */ /* 0x0001e40008040000 */
[----:B0-----:R-:W-:Y:S01]  /*0110*/  NOP ;  /* 0x0000000000007918 */ /* 0x001fe20000000000 */
.L_x_1:
[----:B------:R-:W-:Y:S05]  /*0120*/  BSYNC B0 ;  /* 0x0000000000007941 */ /* 0x000fea0003800000 */
.L_x_0:
[----:B------:R-:W0:Y:S02]  /*0130*/  SHFL.IDX PT, R3, R0, RZ, 0x1f ;  /* 0x00001fff00037589 */ /* 0x000e2400000e0000 */
[----:B0-----:R-:W-:-:S13]  /*0140*/  ISETP.NE.AND P0, PT, R3, RZ, PT ;  /* 0x000000ff0300720c */ /* 0x001fda0003f05270 */
[----:B------:R-:W-:Y:S05]  /*0150*/  @P0 BRA `(.L_x_2) ;  /* 0x0000000000600947 */ /* 0x000fea0003800000 */
[----:B------:R-:W0:Y:S01]  /*0160*/  S2UR UR8, SR_CgaCtaId ;  /* 0x00000000000879c3 */ /* 0x000e220000008800 */
[----:B------:R-:W-:Y:S01]  /*0170*/  UMOV UR4, 0x400 ;  /* 0x0000040000047882 */ /* 0x000fe20000000000 */
[----:B------:R-:W-:Y:S01]  /*0180*/  UMOV UR5, 0x1 ;  /* 0x0000000100057882 */ /* 0x000fe20000000000 */
[----:B------:R-:W-:Y:S01]  /*0190*/  UMOV UR6, 0x4 ;  /* 0x0000000400067882 */ /* 0x000fe20000000000 */
[----:B------:R-:W-:Y:S01]  /*01a0*/  ELECT P0, URZ, PT ;  /* 0x00000000003f782f */ /* 0x000fe20003800000 */
[----:B------:R-:W-:-:S04]  /*01b0*/  UIADD3 UR6, -UR6, 0x100000, URZ ;  /* 0x0010000006067890 */ /* 0x000fc8000fffe13f */
[----:B------:R-:W-:Y:S02]  /*01c0*/  USHF.L.U32 UR7, UR6, 0xb, URZ ;  /* 0x0000000b06077899 */ /* 0x000fe4000800063f */
[----:B------:R-:W-:Y:S02]  /*01d0*/  USHF.L.U32 UR6, UR6, 0x1, URZ ;  /* 0x0000000106067899 */ /* 0x000fe4000800063f */
[----:B0-----:R-:W-:Y:S02]  /*01e0*/  ULEA UR8, UR8, UR4, 0x18 ;  /* 0x0000000408087291 */ /* 0x001fe4000f8ec03f */
[----:B------:R-:W-:-:S04]  /*01f0*/  UIADD3 UR4, -UR5, 0x100000, URZ ;  /* 0x0010000005047890 */ /* 0x000fc8000fffe13f */
[----:B------:R-:W-:Y:S02]  /*0200*/  USHF.L.U32 UR5, UR4, 0xb, URZ ;  /* 0x0000000b04057899 */ /* 0x000fe4000800063f */
[----:B------:R-:W-:Y:S01]  /*0210*/  USHF.L.U32 UR4, UR4, 0x1, URZ ;  /* 0x0000000104047899 */ /* 0x000fe2000800063f */
[----:B------:R-:W0:Y:S11]  /*0220*/  FENCE.VIEW.ASYNC.S ;  /* 0x00000000000073c6 */ /* 0x000e360000000000 */
[----:B0-----:R0:W1:Y:S01]  /*0230*/  SYNCS.EXCH.64 URZ, [UR8], UR4 ;  /* 0x00000004083f75b2 */ /* 0x0010620008000100 */
[----:B------:R0:W2:Y:S01]  /*0240*/  SYNCS.EXCH.64 URZ, [UR8+0x28], UR6 ;  /* 0x00002806083f75b2 */ /* 0x0000a20008000100 */
[----:B------:R0:W3:Y:S01]  /*0250*/  SYNCS.EXCH.64 URZ, [UR8+0x8], UR4 ;  /* 0x00000804083f75b2 */ /* 0x0000e20008000100 */
[----:B------:R0:W4:Y:S01]  /*0260*/  SYNCS.EXCH.64 URZ, [UR8+0x30], UR6 ;  /* 0x00003006083f75b2 */ /* 0x0001220008000100 */
[----:B------:R0:W0:Y:S01]  /*0270*/  SYNCS.EXCH.64 URZ, [UR8+0x10], UR4 ;  /* 0x00001004083f75b2 */ /* 0x0000220008000100 */
[----:B------:R0:W0:Y:S01]  /*0280*/  SYNCS.EXCH.64 URZ, [UR8+0x38], UR6 ;  /* 0x00003806083f75b2 */ /* 0x0000220008000100 */
[----:B------:R0:W0:Y:S01]  /*0290*/  SYNCS.EXCH.64 URZ, [UR8+0x18], UR4 ;  /* 0x00001804083f75b2 */ /* 0x0000220008000100 */
[----:B------:R0:W0:Y:S01]  /*02a0*/  SYNCS.EXCH.64 URZ, [UR8+0x40], UR6 ;  /* 0x00004006083f75b2 */ /* 0x0000220008000100 */
[----:B------:R0:W0:Y:S01]  /*02b0*/  SYNCS.EXCH.64 URZ, [UR8+0x20], UR4 ;  /* 0x00002004083f75b2 */ /* 0x0000220008000100 */
[----:B------:R0:W0:Y:S01]  /*02c0*/  SYNCS.EXCH.64 URZ, [UR8+0x48], UR6 ;  /* 0x00004806083f75b2 */ /* 0x0000220008000100 */
[----:B------:R-:W-:Y:S01]  /*02d0*/  NOP ;  /* 0x0000000000007918 */ /* 0x000fe20000000000 */
.L_x_2:
[----:B------:R-:W5:Y:S01]  /*02e0*/  SHFL.IDX PT, R0, R0, RZ, 0x1f ;  /* 0x00001fff00007589 */ /* 0x000f6200000e0000 */
[----:B------:R-:W-:Y:S01]  /*02f0*/  SHF.R.S32.HI R7, RZ, 0x1f, R18 ;  /* 0x0000001fff077819 */ /* 0x000fe20000011412 */
[----:B0-----:R-:W0:Y:S01]  /*0300*/  S2UR UR8, SR_CTAID.X ;  /* 0x00000000000879c3 */ /* 0x001e220000002500 */
[----:B------:R-:W-:Y:S01]  /*0310*/  ELECT P0, URZ, PT ;  /* 0x00000000003f782f */ /* 0x000fe20003800000 */
[----:B------:R-:W1:Y:S01]  /*0320*/  S2R R4, SR_CTAID.Y ;  /* 0x0000000000047919 */ /* 0x000e620000002600 */
[----:B------:R-:W-:Y:S01]  /*0330*/  LEA.HI R7, R7, R18, RZ, 0x7 ;  /* 0x0000001207077211 */ /* 0x000fe200078f38ff */
[----:B------:R-:W-:Y:S01]  /*0340*/  ULDC UR4, c[0x0][0x154] ;  /* 0x0000550000047ab9 */ /* 0x000fe20000000800 */
[----:B------:R-:W-:Y:S01]  /*0350*/  SHF.R.S32.HI R8, RZ, 0x1f, R3 ;  /* 0x0000001fff087819 */ /* 0x000fe20000011403 */
[----:B------:R-:W-:Y:S01]  /*0360*/  NOP ;  /* 0x0000000000007918 */ /* 0x000fe20000000000 */
[----:B------:R-:W-:Y:S01]  /*0370*/  LOP3.LUT R7, R7, 0xffffff80, RZ, 0xc0, !PT ;  /* 0xffffff8007077812 */ /* 0x000fe200078ec0ff */
[----:B------:R-:W2:Y:S01]  /*0380*/  LDC R12, c[0x0][0x140] ;  /* 0x00005000ff0c7b82 */ /* 0x000ea20000000800 */
[----:B------:R-:W-:Y:S01]  /*0390*/  LEA.HI R8, R8, R3, RZ, 0x2 ;  /* 0x0000000308087211 */ /* 0x000fe200078f10ff */
[----:B------:R-:W-:-:S02]  /*03a0*/  NOP ;  /* 0x0000000000007918 */ /* 0x000fc40000000000 */
[----:B------:R-:W-:Y:S01]  /*03b0*/  IMAD.IADD R6, R18, 0x1, -R7 ;  /* 0x0000000112067824 */ /* 0x000fe200078e0a07 */
[----:B------:R-:W-:-:S03]  /*03c0*/  LOP3.LUT R8, R8, 0x3ffffffc, RZ, 0xc0, !PT ;  /* 0x3ffffffc08087812 */ /* 0x000fc600078ec0ff */
[----:B------:R-:W3:Y:S01]  /*03d0*/  LDC R10, c[0x0][0x144] ;  /* 0x00005100ff0a7b82 */ /* 0x000ee20000000800 */
[----:B------:R-:W-:Y:S02]  /*03e0*/  SHF.R.S32.HI R7, RZ, 0x1f, R6 ;  /* 0x0000001fff077819 */ /* 0x000fe40000011406 */
[----:B------:R-:W-:Y:S02]  /*03f0*/  LOP3.LUT P2, RZ, R6, 0x7, RZ, 0xc0, !PT ;  /* 0x0000000706ff7812 */ /* 0x000fe4000784c0ff */
[----:B------:R-:W-:Y:S01]  /*0400*/  LEA.HI R7, R7, R6, RZ, 0x3 ;  /* 0x0000000607077211 */ /* 0x000fe200078f18ff */
[----:B------:R-:W-:Y:S01]  /*0410*/  VIADD R6, R5, 0xffffffff ;  /* 0xffffffff05067836 */ /* 0x000fe20000000000 */
[----:B-----5:R-:W-:Y:S02]  /*0420*/  ISETP.NE.OR P0, PT, R0, RZ, !P0 ;  /* 0x000000ff0000720c */ /* 0x020fe40004705670 */
[--C-:B------:R-:W-:Y:S02]  /*0430*/  SHF.R.S32.HI R0, RZ, 0x3, R7.reuse ;  /* 0x00000003ff007819 */ /* 0x100fe40000011407 */
[----:B------:R-:W-:-:S02]  /*0440*/  SHF.R.S32.HI R7, RZ, 0x1f, R7 ;  /* 0x0000001fff077819 */ /* 0x000fc40000011407 */
[----:B------:R-:W-:Y:S02]  /*0450*/  ISETP.GE.U32.AND P5, PT, R6, 0x2, PT ;  /* 0x000000020600780c */ /* 0x000fe40003fa6070 */
[----:B------:R-:W-:Y:S02]  /*0460*/  LEA.HI R7, R7, R0, RZ, 0x2 ;  /* 0x0000000007077211 */ /* 0x000fe400078f10ff */
[----:B--2---:R-:W-:Y:S02]  /*0470*/  ISETP.EQ.U32.AND P3, PT, R12, 0x1, PT ;  /* 0x000000010c00780c */ /* 0x004fe40003f62070 */
[----:B-1----:R-:W-:Y:S01]  /*0480*/  I2FP.F32.U32 R9, R4 ;  /* 0x0000000400097245 */ /* 0x002fe20000201000 */
[----:B------:R-:W-:Y:S01]  /*0490*/  VOTEU.ALL UP0, P0 ;  /* 0x00000000003f7886 */ /* 0x000fe20000000000 */
[----:B------:R-:W-:Y:S01]  /*04a0*/  LOP3.LUT R7, R7, 0xfffffffc, RZ, 0xc0, !PT ;  /* 0xfffffffc07077812 */ /* 0x000fe200078ec0ff */
[----:B------:R-:W-:Y:S02]  /*04b0*/  VOTEU.ALL UP1, P0 ;  /* 0x00000000003f7886 */ /* 0x000fe40000020000 */
[----:B------:R-:W-:Y:S01]  /*04c0*/  FMUL R11, R9, UR4 ;  /* 0x00000004090b7c20 */ /* 0x000fe20008400000 */
[----:B------:R-:W-:Y:S01]  /*04d0*/  IMAD.IADD R9, R3, 0x1, -R8 ;  /* 0x0000000103097824 */ /* 0x000fe200078e0a08 */
[----:B0-----:R-:W-:Y:S01]  /*04e0*/  I2FP.F32.U32 R8, UR8 ;  /* 0x0000000800087c45 */ /* 0x001fe20008201000 */
[----:B------:R-:W-:Y:S01]  /*04f0*/  IMAD.IADD R0, R0, 0x1, -R7 ;  /* 0x0000000100007824 */ /* 0x000fe200078e0a07 */
[----:B------:R-:W0:Y:S01]  /*0500*/  @!UP0 S2UR UR7, SR_CgaCtaId ;  /* 0x00000000000789c3 */ /* 0x000e220000008800 */
[----:B------:R-:W-:Y:S01]  /*0510*/  ULDC UR4, c[0x0][0x150] ;  /* 0x0000540000047ab9 */ /* 0x000fe20000000800 */
[----:B------:R-:W1:Y:S01]  /*0520*/  F2I.U32.TRUNC.NTZ R11, R11 ;  /* 0x0000000b000b7305 */ /* 0x000e62000020f000 */
[----:B------:R-:W-:Y:S01]  /*0530*/  FMUL R8, R8, UR4 ;  /* 0x0000000408087c20 */ /* 0x000fe20008400000 */
[----:B------:R-:W-:Y:S01]  /*0540*/  SHF.R.S32.HI R3, RZ, 0x1f, R2 ;  /* 0x0000001fff037819 */ /* 0x000fe20000011402 */
[----:B------:R-:W-:Y:S01]  /*0550*/  IMAD R9, R9, 0x4, R0 ;  /* 0x0000000409097824 */ /* 0x000fe200078e0200 */
[----:B------:R-:W-:Y:S01]  /*0560*/  UMOV UR4, 0x20 ;  /* 0x0000002000047882 */ /* 0x000fe20000000000 */
[----:B------:R-:W-:Y:S01]  /*0570*/  @!UP0 UMOV UR6, 0x400 ;  /* 0x0000040000068882 */ /* 0x000fe20000000000 */
[----:B------:R-:W2:Y:S01]  /*0580*/  LDC R7, c[0x0][0x148] ;  /* 0x00005200ff077b82 */ /* 0x000ea20000000800 */
[----:B------:R-:W-:Y:S01]  /*0590*/  LEA.HI R3, R3, R2, RZ, 0x2 ;  /* 0x0000000203037211 */ /* 0x000fe200078f10ff */
[----:B------:R-:W5:Y:S01]  /*05a0*/  F2I.U32.TRUNC.NTZ R8, R8 ;  /* 0x0000000800087305 */ /* 0x000f62000020f000 */
[----:B------:R-:W-:Y:S01]  /*05b0*/  IMAD.SHL.U32 R22, R9, 0x4, RZ ;  /* 0x0000000409167824 */ /* 0x000fe200078e00ff */
[----:B------:R-:W-:-:S04]  /*05c0*/  @!UP0 UIADD3 UR4, -UR4, 0x100000, URZ ;  /* 0x0010000004048890 */ /* 0x000fc8000fffe13f */
[----:B------:R-:W-:Y:S02]  /*05d0*/  @!UP0 USHF.L.U32 UR5, UR4, 0xb, URZ ;  /* 0x0000000b04058899 */ /* 0x000fe4000800063f */
[----:B------:R-:W-:Y:S01]  /*05e0*/  @!UP0 USHF.L.U32 UR4, UR4, 0x1, URZ ;  /* 0x0000000104048899 */ /* 0x000fe2000800063f */
[----:B------:R-:W-:Y:S02]  /*05f0*/  LOP3.LUT R3, R3, 0xfffffffc, RZ, 0xc0, !PT ;  /* 0xfffffffc03037812 */ /* 0x000fe400078ec0ff */
[----:B------:R-:W-:Y:S01]  /*0600*/  LOP3.LUT R22, R9, 0xc, R22, 0x78, !PT ;  /* 0x0000000c09167812 */ /* 0x000fe200078e7816 */
[----:B-1----:R-:W-:Y:S02]  /*0610*/  IMAD.MOV R21, RZ, RZ, -R11 ;  /* 0x000000ffff157224 */ /* 0x002fe400078e0a0b */
[----:B------:R-:W-:Y:S01]  /*0620*/  IMAD.IADD R0, R2, 0x1, -R3 ;  /* 0x0000000102007824 */ /* 0x000fe200078e0a03 */
[----:B0-----:R-:W-:Y:S01]  /*0630*/  @!UP0 ULEA UR6, UR7, UR6, 0x18 ;  /* 0x0000000607068291 */ /* 0x001fe2000f8ec03f */
[----:B-----5:R-:W-:-:S03]  /*0640*/  IMAD.MOV R3, RZ, RZ, -R8 ;  /* 0x000000ffff037224 */ /* 0x020fc600078e0a08 */
[----:B------:R-:W-:Y:S01]  /*0650*/  ISETP.NE.AND P1, PT, R0, 0x3, PT ;  /* 0x000000030000780c */ /* 0x000fe20003f25270 */
[----:B------:R-:W-:Y:S01]  /*0660*/  VOTEU.ALL UP0, P0 ;  /* 0x00000000003f7886 */ /* 0x000fe20000000000 */
[----:B------:R-:W-:Y:S01]  /*0670*/  ISETP.LT.U32.AND P0, PT, R22, 0x2, !P2 ;  /* 0x000000021600780c */ /* 0x000fe20005701070 */
[----:B---3--:R-:W-:Y:S01]  /*0680*/  IMAD R3, R10, R3, UR8 ;  /* 0x000000080a037e24 */ /* 0x008fe2000f8e0203 */
[----:B------:R-:W-:Y:S01]  /*0690*/  ISETP.EQ.OR P1, PT, R0, RZ, !P1 ;  /* 0x000000ff0000720c */ /* 0x000fe20004f22670 */
[----:B--2---:R-:W-:Y:S01]  /*06a0*/  IMAD R9, R7, R21, R4 ;  /* 0x0000001507097224 */ /* 0x004fe200078e0204 */
[C---:B------:R-:W-:Y:S02]  /*06b0*/  ISETP.NE.AND P2, PT, R5.reuse, RZ, PT ;  /* 0x000000ff0500720c */ /* 0x040fe40003f45270 */
[----:B------:R-:W-:Y:S01]  /*06c0*/  ISETP.EQ.AND P1, PT, R5, RZ, P1 ;  /* 0x000000ff0500720c */ /* 0x000fe20000f22270 */
[----:B------:R-:W0:Y:S02]  /*06d0*/  FENCE.VIEW.ASYNC.S ;  /* 0x00000000000073c6 */ /* 0x000e240000000000 */
[----:B0-----:R0:W1:Y:S01]  /*06e0*/  @!UP0 SYNCS.EXCH.64 URZ, [UR6+0x60], UR4 ;  /* 0x00006004063f85b2 */ /* 0x0010620008000100 */
[----:B------:R-:W-:-:S02]  /*06f0*/  ISETP.NE.AND P4, PT, R9, R22, PT ;  /* 0x000000160900720c */ /* 0x000fc40003f85270 */
[----:B------:R-:W-:Y:S02]  /*0700*/  SEL R19, RZ, 0x1, !P1 ;  /* 0x00000001ff137807 */ /* 0x000fe40004800000 */
[----:B------:R-:W-:Y:S02]  /*0710*/  ISETP.EQ.OR P4, PT, R3, RZ, !P4 ;  /* 0x000000ff0300720c */ /* 0x000fe40006782670 */
[----:B------:R-:W-:Y:S02]  /*0720*/  SEL R19, R19, 0x2, P5 ;  /* 0x0000000213137807 */ /* 0x000fe40002800000 */
[----:B------:R-:W-:-:S04]  /*0730*/  PLOP3.LUT P0, PT, P0, P4, PT, 0x80, 0x0 ;  /* 0x000000000000781c */ /* 0x000fc80000709070 */
[----:B------:R-:W-:Y:S01]  /*0740*/  P2R R156, PR, RZ, 0x1 ;  /* 0x00000001ff9c7803 */ /* 0x000fe20000000000 */
[----:B------:R0:W2:Y:S01]  /*0750*/  @!UP1 SYNCS.EXCH.64 URZ, [UR6+0x68], UR4 ;  /* 0x00006804063f95b2 */ /* 0x0000a20008000100 */
[----:B------:R-:W-:Y:S01]  /*0760*/  NOP ;  /* 0x0000000000007918 */ /* 0x000fe20000000000 */
[----:B------:R-:W-:Y:S06]  /*0770*/  @!P3 BRA `(.L_x_3) ;  /* 0x000000000008b947 */ /* 0x000fec0003800000 */
[----:B-12-4-:R-:W-:Y:S01]  /*0780*/  UCGABAR_ARV ;  /* 0x00000000000079c7 */ /* 0x016fe20008000000 */
[----:B------:R-:W-:Y:S05]  /*0790*/  BRA `(.L_x_4) ;  /* 0x0000000000047947 */ /* 0x000fea0003800000 */
.L_x_3:
[----:B-12-4-:R-:W-:Y:S01]  /*07a0*/  NOP ;  /* 0x0000000000007918 */ /* 0x016fe20000000000 */
.L_x_4:
[----:B------:R-:W1:Y:S01]  /*07b0*/  LDC R2, c[0x0][0x65c] ;  /* 0x00019700ff027b82 */ /* 0x000e620000000800 */
[----:B------:R-:W-:Y:S02]  /*07c0*/  IMAD.U32 R8, RZ, RZ, UR8 ;  /* 0x00000008ff087e24 */ /* 0x000fe4000f8e00ff */
[----:B------:R-:W-:Y:S01]  /*07d0*/  IMAD.MOV.U32 R9, RZ, RZ, RZ ;  /* 0x000000ffff097224 */ /* 0x000fe200078e00ff */
[----:B-1----:R-:W-:-:S04]  /*07e0*/  ISETP.NE.AND P1, PT, R2, 0x1, PT ;  /* 0x000000010200780c */ /* 0x002fc80003f25270 */
[----:B------:R-:W-:-:S09]  /*07f0*/  P2R R5, PR, RZ, 0x2 ;  /* 0x00000002ff057803 */ /* 0x000fd20000000000 */
[----:B------:R-:W1:Y:S01]  /*0800*/  @P1 LDC R17, c[0x0][0x10] ;  /* 0x00000400ff111b82 */ /* 0x000e620000000800 */
[----:B------:R-:W-:Y:S02]  /*0810*/  @P1 IMAD.MOV.U32 R5, RZ, RZ, RZ ;  /* 0x000000ffff051224 */ /* 0x000fe400078e00ff */
[----:B------:R-:W-:-:S05]  /*0820*/  @P1 IMAD.MOV.U32 R13, RZ, RZ, RZ ;  /* 0x000000ffff0d1224 */ /* 0x000fca00078e00ff */
[----:B------:R-:W2:Y:S01]  /*0830*/  @!P1 LDC R11, c[0x0][0xc] ;  /* 0x00000300ff0b9b82 */ /* 0x000ea20000000800 */
[----:B-1----:R-:W-:-:S04]  /*0840*/  @P1 IMAD.WIDE.U32 R16, R17, UR8, R4 ;  /* 0x0000000811101c25 */ /* 0x002fc8000f8e0004 */
[----:B------:R-:W-:Y:S02]  /*0850*/  @P1 IMAD.IADD R17, R17, 0x1, R13 ;  /* 0x0000000111111824 */ /* 0x000fe400078e020d */
[----:B--2---:R-:W-:-:S04]  /*0860*/  @!P1 IMAD.WIDE.U32 R8, R4, R11, R8 ;  /* 0x0000000b04089225 */ /* 0x004fc800078e0008 */
[----:B------:R-:W-:Y:S02]  /*0870*/  @!P1 IMAD.MOV.U32 R16, RZ, RZ, R8 ;  /* 0x000000ffff109224 */ /* 0x000fe400078e0008 */
[----:B------:R-:W-:Y:S01]  /*0880*/  @!P1 IMAD.MOV.U32 R17, RZ, RZ, R9 ;  /* 0x000000ffff119224 */ /* 0x000fe200078e0009 */
[----:B------:R-:W-:Y:S06]  /*0890*/  @!P3 BRA `(.L_x_5) ;  /* 0x00000000000cb947 */ /* 0x000fec0003800000 */
[----:B------:R-:W-:Y:S01]  /*08a0*/  UCGABAR_WAIT ;  /* 0x0000000000007dc7 */ /* 0x000fe20008000000 */
[----:B------:R-:W-:Y:S01]  /*08b0*/  CCTL.IVALL ;  /* 0x00000000ff00798f */ /* 0x000fe20002000000 */
[----:B------:R-:W-:Y:S05]  /*08c0*/  BRA `(.L_x_6) ;  /* 0x0000000000047947 */ /* 0x000fea0003800000 */
.L_x_5:
[----:B------:R-:W-:Y:S06]  /*08d0*/  BAR.SYNC.DEFER_BLOCKING 0x0 ;  /* 0x0000000000007b1d */ /* 0x000fec0000010000 */
.L_x_6:
[----:B------:R-:W-:Y:S05]  /*08e0*/  @!P2 BRA `(.L_x_7) ;  /* 0x000000a40060a947 */ /* 0x000fea0003800000 */
[----:B------:R-:W-:-:S13]  /*08f0*/  ISETP.GT.U32.AND P0, PT, R6, 0x1, PT ;  /* 0x000000010600780c */ /* 0x000fda0003f04070 */
[----:B0-----:R-:W-:Y:S05]  /*0900*/  @P0 EXIT ;  /* 0x000000000000094d */ /* 0x001fea0003800000 */
[----:B------:R-:W-:Y:S01]  /*0910*/  ULDC.64 UR4, c[0x0][0x650] ;  /* 0x0001940000047ab9 */ /* 0x000fe20000000a00 */
[----:B------:R-:W-:Y:S01]  /*0920*/  PRMT R0, RZ, 0x7610, R0 ;  /* 0x00007610ff007816 */ /* 0x000fe20000000000 */
[----:B------:R-:W-:Y:S01]  /*0930*/  IMAD.MOV.U32 R153, RZ, RZ, -0x1 ;  /* 0xffffffffff997424 */ /* 0x000fe200078e00ff */
[----:B------:R-:W-:Y:S01]  /*0940*/  ISETP.GE.U32.AND P0, PT, R16, UR4, PT ;  /* 0x0000000410007c0c */ /* 0x000fe2000bf06070 */
[----:B------:R-:W-:Y:S02]  /*0950*/  IMAD.MOV.U32 R152, RZ, RZ, -0x1 ;  /* 0xffffffffff987424 */ /* 0x000fe400078e00ff */
[----:B------:R-:W-:Y:S01]  /*0960*/  IMAD.MOV.U32 R23, RZ, RZ, -0x1 ;  /* 0xffffffffff177424 */ /* 0x000fe200078e00ff */
[----:B------:R-:W-:-:S13]  /*0970*/  ISETP.GE.U32.AND.EX P0, PT, R17, UR5, PT, P0 ;  /* 0x0000000511007c0c */ /* 0x000fda000bf06100 */
[----:B------:R-:W-:Y:S05]  /*0980*/  @P0 BRA `(.L_x_8) ;  /* 0x00000004002c0947 */ /* 0x000fea0003800000 */
[----:B------:R-:W0:Y:S01]  /*0990*/  LDC.64 R24, c[0x0][0x628] ;  /* 0x00018a00ff187b82 */ /* 0x000e220000000a00 */
[----:B------:R-:W-:Y:S02]  /*09a0*/  IMAD.MOV.U32 R8, RZ, RZ, R16 ;  /* 0x000000ffff087224 */ /* 0x000fe400078e0010 */
[----:B------:R-:W-:-:S05]  /*09b0*/  IMAD.MOV.U32 R9, RZ, RZ, R17 ;  /* 0x000000ffff097224 */ /* 0x000fca00078e0011 */
[----:B------:R-:W1:Y:S08]  /*09c0*/  LDC R0, c[0x0][0x630] ;  /* 0x00018c00ff007b82 */ /* 0x000e700000000800 */
[----:B------:R-:W2:Y:S01]  /*09d0*/  LDC.64 R26, c[0x0][0x620] ;  /* 0x00018800ff1a7b82 */ /* 0x000ea20000000a00 */
[----:B0-----:R-:W-:-:S04]  /*09e0*/  ISETP.NE.U32.AND P0, PT, R24, RZ, PT ;  /* 0x000000ff1800720c */ /* 0x001fc80003f05070 */
[----:B------:R-:W-:-:S13]  /*09f0*/  ISETP.NE.AND.EX P0, PT, R25, RZ, PT, P0 ;  /* 0x000000ff1900720c */ /* 0x000fda0003f05300 */
[----:B-12---:R-:W-:Y:S05]  /*0a00*/  @!P0 BRA `(.L_x_9) ;  /* 0x0000000000288947 */ /* 0x006fea0003800000 */
[----:B------:R-:W0:Y:S02]  /*0a10*/  LDC R13, c[0x0][0x634] ;  /* 0x00018d00ff0d7b82 */ /* 0x000e240000000800 */
[----:B0-----:R-:W-:-:S05]  /*0a20*/  IADD3 R13, P0, R16, R13, RZ ;  /* 0x0000000d100d7210 */ /* 0x001fca0007f1e0ff */
[----:B------:R-:W-:-:S04]  /*0a30*/  IMAD.X R15, RZ, RZ, R17, P0 ;  /* 0x000000ffff0f7224 */ /* 0x000fc800000e0611 */
[----:B------:R-:W-:-:S04]  /*0a40*/  IMAD.WIDE.U32 R8, R15, R24, RZ ;  /* 0x000000180f087225 */ /* 0x000fc800078e00ff */
[----:B------:R-:W-:-:S04]  /*0a50*/  IMAD.WIDE.U32 R10, P0, R13, R25, R8 ;  /* 0x000000190d0a7225 */ /* 0x000fc80007800008 */
[----:B------:R-:W-:-:S04]  /*0a60*/  IMAD.WIDE.U32 R8, R13, R24, RZ ;  /* 0x000000180d087225 */ /* 0x000fc800078e00ff */
[----:B------:R-:W-:Y:S01]  /*0a70*/  IMAD.X R13, RZ, RZ, RZ, P0 ;  /* 0x000000ffff0d7224 */ /* 0x000fe200000e06ff */
[----:B------:R-:W-:Y:S01]  /*0a80*/  IADD3 RZ, P0, R9, R10, RZ ;  /* 0x0000000a09ff7210 */ /* 0x000fe20007f1e0ff */
[----:B------:R-:W-:-:S04]  /*0a90*/  IMAD.MOV.U32 R12, RZ, RZ, R11 ;  /* 0x000000ffff0c7224 */ /* 0x000fc800078e000b */
[----:B------:R-:W-:-:S08]  /*0aa0*/  IMAD.WIDE.U32.X R8, R15, R25, R12, P0 ;  /* 0x000000190f087225 */ /* 0x000fd000000e040c */
.L_x_9:
[----:B------:R-:W0:Y:S01]  /*0ab0*/  LDC.64 R24, c[0x0][0x640] ;  /* 0x00019000ff187b82 */ /* 0x000e220000000a00 */
[-CC-:B------:R-:W-:Y:S01]  /*0ac0*/  SHF.R.U64 R28, R8, R0.reuse, R9.reuse ;  /* 0x00000000081c7219 */ /* 0x180fe20000001209 */
[----:B------:R-:W-:Y:S01]  /*0ad0*/  IMAD R30, R7, R21, R4 ;  /* 0x00000015071e7224 */ /* 0x000fe200078e0204 */
[----:B------:R-:W-:Y:S01]  /*0ae0*/  SHF.R.U32.HI R0, RZ, R0, R9 ;  /* 0x00000000ff007219 */ /* 0x000fe20000011609 */
[----:B------:R-:W-:Y:S01]  /*0af0*/  IMAD.MOV.U32 R21, RZ, RZ, 0x1 ;  /* 0x00000001ff157424 */ /* 0x000fe200078e00ff */
[----:B------:R-:W-:-:S03]  /*0b00*/  IADD3 R5, P0, RZ, -R28, RZ ;  /* 0x8000001cff057210 */ /* 0x000fc60007f1e0ff */
[----:B------:R-:W1:Y:S02]  /*0b10*/  LDC R6, c[0x0][0x618] ;  /* 0x00018600ff067b82 */ /* 0x000e640000000800 */
[----:B------:R-:W-:-:S04]  /*0b20*/  IMAD.X R9, RZ, RZ, ~R0, P0 ;  /* 0x000000ffff097224 */ /* 0x000fc800000e0e00 */
[-C--:B------:R-:W-:Y:S02]  /*0b30*/  IMAD R0, R9, R26.reuse, RZ ;  /* 0x0000001a09007224 */ /* 0x080fe400078e02ff */
[----:B------:R-:W2:Y:S01]  /*0b40*/  LDC R11, c[0x0][0x608] ;  /* 0x00018200ff0b7b82 */ /* 0x000ea20000000800 */
[----:B------:R-:W-:-:S04]  /*0b50*/  IMAD.WIDE.U32 R8, R5, R26, R16 ;  /* 0x0000001a05087225 */ /* 0x000fc800078e0010 */
[----:B------:R-:W-:-:S03]  /*0b60*/  IMAD R5, R5, R27, R0 ;  /* 0x0000001b05057224 */ /* 0x000fc600078e0200 */
[----:B------:R-:W3:Y:S01]  /*0b70*/  LDC R12, c[0x0][0x658] ;  /* 0x00019600ff0c7b82 */ /* 0x000ee20000000800 */
[----:B0-----:R-:W-:Y:S01]  /*0b80*/  ISETP.NE.U32.AND P0, PT, R24, RZ, PT ;  /* 0x000000ff1800720c */ /* 0x001fe20003f05070 */
[----:B------:R-:W-:Y:S02]  /*0b90*/  IMAD.IADD R5, R9, 0x1, R5 ;  /* 0x0000000109057824 */ /* 0x000fe400078e0205 */
[----:B------:R-:W-:Y:S01]  /*0ba0*/  IMAD.MOV.U32 R9, RZ, RZ, -0x1 ;  /* 0xffffffffff097424 */ /* 0x000fe200078e00ff */
[----:B------:R-:W-:-:S03]  /*0bb0*/  ISETP.NE.AND.EX P0, PT, R25, RZ, PT, P0 ;  /* 0x000000ff1900720c */ /* 0x000fc60003f05300 */
[----:B------:R-:W0:Y:S01]  /*0bc0*/  LDC R15, c[0x0][0x600] ;  /* 0x00018000ff0f7b82 */ /* 0x000e220000000800 */
[-CC-:B-1----:R-:W-:Y:S02]  /*0bd0*/  SHF.R.U64 R13, R8, R6.reuse, R5.reuse ;  /* 0x00000006080d7219 */ /* 0x182fe40000001205 */
[----:B------:R-:W-:-:S05]  /*0be0*/  SHF.R.U32.HI R0, RZ, R6, R5 ;  /* 0x00000006ff007219 */ /* 0x000fca0000011605 */
[----:B------:R-:W1:Y:S01]  /*0bf0*/  LDC R14, c[0x0][0x648] ;  /* 0x00019200ff0e7b82 */ /* 0x000e620000000800 */
[-CC-:B--2---:R-:W-:Y:S02]  /*0c00*/  SHF.R.U64 R27, R13, R11.reuse, R0.reuse ;  /* 0x0000000b0d1b7219 */ /* 0x184fe40000001200 */
[----:B------:R-:W-:-:S05]  /*0c10*/  SHF.R.U32.HI R5, RZ, R11, R0 ;  /* 0x0000000bff057219 */ /* 0x000fca0000011600 */
[----:B------:R-:W2:Y:S01]  /*0c20*/  LDC R20, c[0x0][0x638] ;  /* 0x00018e00ff147b82 */ /* 0x000ea20000000800 */
[-CC-:B---3--:R-:W-:Y:S02]  /*0c30*/  SHF.R.U64 R26, R27, R12.reuse, R5.reuse ;  /* 0x0000000c1b1a7219 */ /* 0x188fe40000001205 */
[-C--:B------:R-:W-:Y:S02]  /*0c40*/  SHF.L.U32 R0, R9, R12.reuse, RZ ;  /* 0x0000000c09007219 */ /* 0x080fe400000006ff */
[----:B------:R-:W-:Y:S01]  /*0c50*/  SHF.R.U32.HI R5, RZ, R12, R5 ;  /* 0x0000000cff057219 */ /* 0x000fe20000011605 */
[----:B------:R-:W-:Y:S01]  /*0c60*/  IMAD.MOV.U32 R4, RZ, RZ, R26 ;  /* 0x000000ffff047224 */ /* 0x000fe200078e001a */
[----:B------:R-:W-:Y:S01]  /*0c70*/  LOP3.LUT R10, RZ, R0, RZ, 0x33, !PT ;  /* 0x00000000ff0a7212 */ /* 0x000fe200078e33ff */
[----:B------:R-:W3:Y:S01]  /*0c80*/  LDC R23, c[0x0][0x610] ;  /* 0x00018400ff177b82 */ /* 0x000ee20000000800 */
[----:B------:R-:W-:Y:S05]  /*0c90*/  @!P0 BRA `(.L_x_10) ;  /* 0x0000000000288947 */ /* 0x000fea0003800000 */
[----:B------:R-:W4:Y:S02]  /*0ca0*/  LDC R9, c[0x0][0x64c] ;  /* 0x00019300ff097b82 */ /* 0x000f240000000800 */
[----:B----4-:R-:W-:-:S05]  /*0cb0*/  IADD3 R9, P0, R26, R9, RZ ;  /* 0x000000091a097210 */ /* 0x010fca0007f1e0ff */
        /* <DEDUP_REMOVED lines=8> */
.L_x_10:
[----:B-1----:R-:W-:Y:S01]  /*0d40*/  SHF.R.U64 R4, R4, R14, R5 ;  /* 0x0000000e04047219 */ /* 0x002fe20000001205 */
[----:B0-----:R-:W-:Y:S01]  /*0d50*/  VIADD R6, R15, 0xffffffff ;  /* 0xffffffff0f067836 */ /* 0x001fe20000000000 */
[----:B------:R-:W-:Y:S02]  /*0d60*/  SHF.L.U32 R0, R21, R12, RZ ;  /* 0x0000000c15007219 */ /* 0x000fe400000006ff */
[----:B------:R-:W-:Y:S01]  /*0d70*/  LOP3.LUT R5, R27, R10, RZ, 0xc0, !PT ;  /* 0x0000000a1b057212 */ /* 0x000fe200078ec0ff */
[----:B------:R-:W-:Y:S01]  /*0d80*/  IMAD.MOV R7, RZ, RZ, -R4 ;  /* 0x000000ffff077224 */ /* 0x000fe200078e0a04 */
[----:B------:R-:W-:Y:S02]  /*0d90*/  SEL R3, R3, R30, !P1 ;  /* 0x0000001e03037207 */ /* 0x000fe40004800000 */
[----:B------:R-:W-:Y:S01]  /*0da0*/  LOP3.LUT R6, R13, R6, RZ, 0xc0, !PT ;  /* 0x000000060d067212 */ /* 0x000fe200078ec0ff */
[----:B------:R-:W-:Y:S02]  /*0db0*/  IMAD R4, R0, R4, R5 ;  /* 0x0000000400047224 */ /* 0x000fe400078e0205 */
[----:B--2---:R-:W-:-:S02]  /*0dc0*/  IMAD R0, R7, R20, R26 ;  /* 0x0000001407007224 */ /* 0x004fc400078e021a */
[----:B---3--:R-:W-:Y:S02]  /*0dd0*/  IMAD R3, R4, R23, R3 ;  /* 0x0000001704037224 */ /* 0x008fe400078e0203 */
[----:B------:R-:W-:Y:S02]  /*0de0*/  IMAD.MOV.U32 R5, RZ, RZ, 0x1 ;  /* 0x00000001ff057424 */ /* 0x000fe400078e00ff */
[----:B------:R-:W-:Y:S02]  /*0df0*/  IMAD R4, R0, R15, R6 ;  /* 0x0000000f00047224 */ /* 0x000fe400078e0206 */
[----:B------:R-:W-:Y:S01]  /*0e00*/  IMAD.MOV.U32 R23, RZ, RZ, R28 ;  /* 0x000000ffff177224 */ /* 0x000fe200078e001c */
[----:B------:R-:W-:Y:S02]  /*0e10*/  PRMT R0, R5, 0x7610, R0 ;  /* 0x0000761005007816 */ /* 0x000fe40000000000 */
[----:B------:R-:W-:Y:S02]  /*0e20*/  SEL R152, R4, R3, !P1 ;  /* 0x0000000304987207 */ /* 0x000fe40004800000 */
[----:B------:R-:W-:-:S07]  /*0e30*/  SEL R153, R3, R4, !P1 ;  /* 0x0000000403997207 */ /* 0x000fce0004800000 */
.L_x_8:
[----:B------:R-:W-:-:S08]  /*0e40*/  NOP ;  /* 0x0000000000007918 */ /* 0x000fd00000000000 */
[----:B------:R-:W0:Y:S02]  /*0e50*/  USETMAXREG.TRY_ALLOC.CTAPOOL UP0, 0xe8 ;  /* 0x000000e8000079c8 */ /* 0x000e240008000600 */
[----:B0-----:R-:W-:-:S13]  /*0e60*/  PLOP3.LUT P0, PT, PT, PT, UP0, 0x80, 0x0 ;  /* 0x000000000000781c */ /* 0x001fda0003f0f008 */
[----:B------:R-:W-:Y:S05]  /*0e70*/  @!P0 BRA `(.L_x_8) ;  /* 0xfffffffc00f08947 */ /* 0x000fea000383ffff */
[----:B------:R-:W-:Y:S01]  /*0e80*/  ULDC.64 UR4, c[0x0][0x598] ;  /* 0x0001660000047ab9 */ /* 0x000fe20000000a00 */
[----:B------:R-:W-:Y:S01]  /*0e90*/  ULDC.64 UR36, c[0x0][0x208] ;  /* 0x0000820000247ab9 */ /* 0x000fe20000000a00 */
[----:B------:R-:W-:-:S04]  /*0ea0*/  ISETP.NE.U32.AND P0, PT, RZ, UR4, PT ;  /* 0x00000004ff007c0c */ /* 0x000fc8000bf05070 */
[----:B------:R-:W-:-:S13]  /*0eb0*/  ISETP.NE.AND.EX P0, PT, RZ, UR5, PT, P0 ;  /* 0x00000005ff007c0c */ /* 0x000fda000bf05300 */
[----:B------:R-:W-:Y:S05]  /*0ec0*/  @!P0 BRA `(.L_x_11) ;  /* 0x00000000001c8947 */ /* 0x000fea0003800000 */
[----:B------:R-:W0:Y:S02]  /*0ed0*/  LDC.64 R4, c[0x0][0x598] ;  /* 0x00016600ff047b82 */ /* 0x000e240000000a00 */
[----:B0-----:R-:W2:Y:S02]  /*0ee0*/  LDG.E.64 R4, desc[UR36][R4.64] ;  /* 0x0000002404047981 */ /* 0x001ea4000c1e1b00 */
[----:B--2---:R-:W-:-:S04]  /*0ef0*/  ISETP.NE.U32.AND P0, PT, R4, RZ, PT ;  /* 0x000000ff0400720c */ /* 0x004fc80003f05070 */
[----:B------:R-:W-:-:S13]  /*0f00*/  ISETP.NE.AND.EX P0, PT, R5, RZ, PT, P0 ;  /* 0x000000ff0500720c */ /* 0x000fda0003f05300 */
[----:B------:R-:W-:Y:S05]  /*0f10*/  @!P0 BRA `(.L_x_11) ;  /* 0x0000000000088947 */ /* 0x000fea0003800000 */
[----:B------:R0:W5:Y:S01]  /*0f20*/  LD.E R154, desc[UR36][R4.64] ;  /* 0x00000024049a7980 */ /* 0x000162000c101900 */
[----:B------:R-:W-:Y:S05]  /*0f30*/  BRA `(.L_x_12) ;  /* 0x0000000000247947 */ /* 0x000fea0003800000 */
.L_x_11:
[----:B------:R-:W-:Y:S02]  /*0f40*/  ULDC.64 UR4, c[0x0][0x588] ;  /* 0x0001620000047ab9 */ /* 0x000fe40000000a00 */
[----:B------:R-:W-:-:S04]  /*0f50*/  ISETP.NE.U32.AND P0, PT, RZ, UR4, PT ;  /* 0x00000004ff007c0c */ /* 0x000fc8000bf05070 */
[----:B------:R-:W-:-:S13]  /*0f60*/  ISETP.NE.AND.EX P0, PT, RZ, UR5, PT, P0 ;  /* 0x00000005ff007c0c */ /* 0x000fda000bf05300 */
[----:B------:R-:W-:Y:S05]  /*0f70*/  @!P0 BRA `(.L_x_13) ;  /* 0x00000000000c8947 */ /* 0x000fea0003800000 */
[----:B------:R-:W0:Y:S02]  /*0f80*/  LDC.64 R154, c[0x0][0x588] ;  /* 0x00016200ff9a7b82 */ /* 0x000e240000000a00 */
[----:B0-----:R1:W5:Y:S01]  /*0f90*/  LDG.E R154, desc[UR36][R154.64] ;  /* 0x000000249a9a7981 */ /* 0x001362000c1e1900 */
[----:B------:R-:W-:Y:S05]  /*0fa0*/  BRA `(.L_x_12) ;  /* 0x0000000000087947 */ /* 0x000fea0003800000 */
.L_x_13:
[----:B------:R-:W-:Y:S02]  /*0fb0*/  ULDC UR4, c[0x0][0x580] ;  /* 0x0001600000047ab9 */ /* 0x000fe40000000800 */
[----:B------:R-:W-:-:S07]  /*0fc0*/  IMAD.U32 R154, RZ, RZ, UR4 ;  /* 0x00000004ff9a7e24 */ /* 0x000fce000f8e00ff */
.L_x_12:
[----:B------:R-:W-:Y:S02]  /*0fd0*/  ULDC.64 UR4, c[0x0][0x5a0] ;  /* 0x0001680000047ab9 */ /* 0x000fe40000000a00 */
[----:B------:R-:W-:-:S04]  /*0fe0*/  ISETP.NE.U32.AND P0, PT, RZ, UR4, PT ;  /* 0x00000004ff007c0c */ /* 0x000fc8000bf05070 */
[----:B------:R-:W-:-:S13]  /*0ff0*/  ISETP.NE.AND.EX P0, PT, RZ, UR5, PT, P0 ;  /* 0x00000005ff007c0c */ /* 0x000fda000bf05300 */
[----:B------:R-:W-:Y:S05]  /*1000*/  @!P0 BRA `(.L_x_14) ;  /* 0x00000000001c8947 */ /* 0x000fea0003800000 */
[----:B0-----:R-:W0:Y:S02]  /*1010*/  LDC.64 R4, c[0x0][0x5a0] ;  /* 0x00016800ff047b82 */ /* 0x001e240000000a00 */
[----:B0-----:R-:W2:Y:S02]  /*1020*/  LDG.E.64 R4, desc[UR36][R4.64] ;  /* 0x0000002404047981 */ /* 0x001ea4000c1e1b00 */
[----:B--2---:R-:W-:-:S04]  /*1030*/  ISETP.NE.U32.AND P0, PT, R4, RZ, PT ;  /* 0x000000ff0400720c */ /* 0x004fc80003f05070 */
[----:B------:R-:W-:-:S13]  /*1040*/  ISETP.NE.AND.EX P0, PT, R5, RZ, PT, P0 ;  /* 0x000000ff0500720c */ /* 0x000fda0003f05300 */
[----:B------:R-:W-:Y:S05]  /*1050*/  @!P0 BRA `(.L_x_14) ;  /* 0x0000000000088947 */ /* 0x000fea0003800000 */
[----:B-1----:R0:W5:Y:S01]  /*1060*/  LD.E R155, desc[UR36][R4.64] ;  /* 0x00000024049b7980 */ /* 0x002162000c101900 */
[----:B------:R-:W-:Y:S05]  /*1070*/  BRA `(.L_x_15) ;  /* 0x0000000000247947 */ /* 0x000fea0003800000 */
.L_x_14:
[----:B------:R-:W-:Y:S02]  /*1080*/  ULDC.64 UR4, c[0x0][0x590] ;  /* 0x0001640000047ab9 */ /* 0x000fe40000000a00 */
[----:B------:R-:W-:-:S04]  /*1090*/  ISETP.NE.U32.AND P0, PT, RZ, UR4, PT ;  /* 0x00000004ff007c0c */ /* 0x000fc8000bf05070 */
[----:B------:R-:W-:-:S13]  /*10a0*/  ISETP.NE.AND.EX P0, PT, RZ, UR5, PT, P0 ;  /* 0x00000005ff007c0c */ /* 0x000fda000bf05300 */
[----:B------:R-:W-:Y:S05]  /*10b0*/  @!P0 BRA `(.L_x_16) ;  /* 0x00000000000c8947 */ /* 0x000fea0003800000 */
[----:B0-----:R-:W1:Y:S02]  /*10c0*/  LDC.64 R4, c[0x0][0x590] ;  /* 0x00016400ff047b82 */ /* 0x001e640000000a00 */
[----:B-1----:R1:W5:Y:S01]  /*10d0*/  LDG.E R155, desc[UR36][R4.64] ;  /* 0x00000024049b7981 */ /* 0x002362000c1e1900 */
[----:B------:R-:W-:Y:S05]  /*10e0*/  BRA `(.L_x_15) ;  /* 0x0000000000087947 */ /* 0x000fea0003800000 */
.L_x_16:
[----:B------:R-:W-:Y:S02]  /*10f0*/  ULDC UR4, c[0x0][0x584] ;  /* 0x0001610000047ab9 */ /* 0x000fe40000000800 */
[----:B-1----:R-:W-:-:S07]  /*1100*/  IMAD.U32 R155, RZ, RZ, UR4 ;  /* 0x00000004ff9b7e24 */ /* 0x002fce000f8e00ff */
.L_x_15:
[----:B------:R-:W-:-:S13]  /*1110*/  LOP3.LUT P0, RZ, R0, 0xff, RZ, 0xc0, !PT ;  /* 0x000000ff00ff7812 */ /* 0x000fda000780c0ff */
[----:B------:R-:W-:Y:S05]  /*1120*/  @!P0 EXIT ;  /* 0x000000000000894d */ /* 0x000fea0003800000 */
[----:B------:R-:W-:Y:S01]  /*1130*/  ULDC UR4, c[0x0][0x28c] ;  /* 0x0000a30000047ab9 */ /* 0x000fe20000000800 */
[----:B------:R-:W-:Y:S01]  /*1140*/  LOP3.LUT R157, R19, 0x1, RZ, 0xfc, !PT ;  /* 0x00000001139d7812 */ /* 0x000fe200078efcff */
[----:B------:R-:W-:Y:S01]  /*1150*/  UIADD3 UR4, UR4, 0x7f, URZ ;  /* 0x0000007f04047890 */ /* 0x000fe2000fffe03f */
[----:B------:R-:W-:Y:S01]  /*1160*/  UMOV UR38, URZ ;  /* 0x0000003f00267c82 */ /* 0x000fe20008000000 */
[----:B------:R-:W-:Y:S02]  /*1170*/  UMOV UR39, URZ ;  /* 0x0000003f00277c82 */ /* 0x000fe40008000000 */
[----:B------:R-:W-:-:S04]  /*1180*/  USHF.R.S32.HI UR5, URZ, 0x1f, UR4 ;  /* 0x0000001f3f057899 */ /* 0x000fc80008011404 */
[----:B------:R-:W-:-:S04]  /*1190*/  ULEA.HI UR5, UR5, UR4, URZ, 0x7 ;  /* 0x0000000405057291 */ /* 0x000fc8000f8f383f */
[----:B------:R-:W-:-:S12]  /*11a0*/  USHF.R.S32.HI UR40, URZ, 0x7, UR5 ;  /* 0x000000073f287899 */ /* 0x000fd80008011405 */
.L_x_292:
[----:B------:R-:W-:Y:S01]  /*11b0*/  LOP3.LUT R0, R18, 0x80, RZ, 0xc0, !PT ;  /* 0x0000008012007812 */ /* 0x000fe200078ec0ff */
[----:B--2---:R-:W2:Y:S01]  /*11c0*/  S2UR UR7, SR_CgaCtaId ;  /* 0x00000000000779c3 */ /* 0x004ea20000008800 */
[----:B------:R-:W-:Y:S02]  /*11d0*/  UMOV UR6, 0x400 ;  /* 0x0000040000067882 */ /* 0x000fe40000000000 */
[----:B------:R-:W-:-:S06]  /*11e0*/  SHF.R.U32.HI R0, RZ, 0x7, R0 ;  /* 0x00000007ff007819 */ /* 0x000fcc0000011600 */
[----:B---3--:R-:W3:Y:S01]  /*11f0*/  SHFL.IDX PT, R0, R0, RZ, 0x1f ;  /* 0x00001fff00007589 */ /* 0x008ee200000e0000 */
[----:B--2---:R-:W-:Y:S01]  /*1200*/  ULEA UR6, UR7, UR6, 0x18 ;  /* 0x0000000607067291 */ /* 0x004fe2000f8ec03f */
[----:B---3--:R-:W-:-:S13]  /*1210*/  R2UR UR4, R0 ;  /* 0x00000000000472ca */ /* 0x008fda00000e0000 */
[----:B------:R-:W-:-:S04]  /*1220*/  ULEA.HI UR5, UR4, UR4, URZ, 0x1 ;  /* 0x0000000404057291 */ /* 0x000fc8000f8f083f */
[----:B------:R-:W-:-:S04]  /*1230*/  ULOP3.LUT UR5, UR5, 0x7fffe, URZ, 0xc0, !UPT ;  /* 0x0007fffe05057892 */ /* 0x000fc8000f8ec03f */
[----:B------:R-:W-:-:S03]  /*1240*/  UIADD3 UR5, UR4, -UR5, URZ ;  /* 0x8000000504057290 */ /* 0x000fc6000fffe03f */
[----:B------:R-:W-:Y:S01]  /*1250*/  ULDC UR4, c[0x0][0x28c] ;  /* 0x0000a30000047ab9 */ /* 0x000fe20000000800 */
[----:B------:R-:W-:Y:S01]  /*1260*/  ULEA UR5, UR5, UR6, 0xd ;  /* 0x0000000605057291 */ /* 0x000fe2000f8e683f */
[----:B------:R-:W-:-:S03]  /*1270*/  ISETP.LT.AND P0, PT, RZ, UR4, PT ;  /* 0x00000004ff007c0c */ /* 0x000fc6000bf01270 */
[----:B------:R-:W-:-:S04]  /*1280*/  UIADD3 UR5, UR5, 0x100, URZ ;  /* 0x0000010005057890 */ /* 0x000fc8000fffe03f */
[----:B------:R-:W-:-:S04]  /*1290*/  USHF.R.U32.HI UR5, URZ, 0x4, UR5 ;  /* 0x000000043f057899 */ /* 0x000fc80008011605 */
[----:B------:R-:W-:Y:S02]  /*12a0*/  ULOP3.LUT UR41, UR5, 0x3fff, URZ, 0xc0, !UPT ;  /* 0x00003fff05297892 */ /* 0x000fe4000f8ec03f */
[----:B-1--4-:R-:W-:Y:S10]  /*12b0*/  @P0 BRA `(.L_x_17) ;  /* 0x0000000000400947 */ /* 0x012ff40003800000 */
[----:B------:R-:W-:Y:S01]  /*12c0*/  MOV R0, 0x0 ;  /* 0x0000000000007802 */ /* 0x000fe20000000f00 */
[----:B------:R-:W-:Y:S01]  /*12d0*/  ULDC.64 UR4, c[0x4][0x68] ;  /* 0x01001a0000047ab9 */ /* 0x000fe20000000a00 */
[----:B------:R-:W-:Y:S01]  /*12e0*/  ULDC.64 UR6, c[0x4][0x8] ;  /* 0x0100020000067ab9 */ /* 0x000fe20000000a00 */
[----:B01----:R-:W-:Y:S01]  /*12f0*/  IMAD.U32 R4, RZ, RZ, UR4 ;  /* 0x00000004ff047e24 */ /* 0x003fe2000f8e00ff */
[----:B------:R0:W1:Y:S01]  /*1300*/  LDC.64 R14, c[0x4][R0] ;  /* 0x01000000000e7b82 */ /* 0x0000620000000a00 */
[----:B------:R-:W-:Y:S01]  /*1310*/  IMAD.U32 R5, RZ, RZ, UR5 ;  /* 0x00000005ff057e24 */ /* 0x000fe2000f8e00ff */
[----:B------:R-:W-:Y:S01]  /*1320*/  ULDC.64 UR4, c[0x4][0x70] ;  /* 0x01001c0000047ab9 */ /* 0x000fe20000000a00 */
[----:B------:R-:W-:Y:S02]  /*1330*/  IMAD.U32 R10, RZ, RZ, UR6 ;  /* 0x00000006ff0a7e24 */ /* 0x000fe4000f8e00ff */
[----:B------:R-:W-:Y:S02]  /*1340*/  IMAD.U32 R6, RZ, RZ, UR4 ;  /* 0x00000004ff067e24 */ /* 0x000fe4000f8e00ff */
[----:B------:R-:W-:-:S02]  /*1350*/  IMAD.U32 R7, RZ, RZ, UR5 ;  /* 0x00000005ff077e24 */ /* 0x000fc4000f8e00ff */
[----:B------:R-:W-:Y:S02]  /*1360*/  IMAD.U32 R11, RZ, RZ, UR7 ;  /* 0x00000007ff0b7e24 */ /* 0x000fe4000f8e00ff */
[----:B------:R-:W-:Y:S02]  /*1370*/  IMAD.MOV.U32 R8, RZ, RZ, 0x1e1 ;  /* 0x000001e1ff087424 */ /* 0x000fe400078e00ff */
[----:B------:R-:W-:Y:S02]  /*1380*/  IMAD.MOV.U32 R12, RZ, RZ, 0x1 ;  /* 0x00000001ff0c7424 */ /* 0x000fe400078e00ff */
[----:B0-----:R-:W-:-:S07]  /*1390*/  IMAD.MOV.U32 R13, RZ, RZ, RZ ;  /* 0x000000ffff0d7224 */ /* 0x001fce00078e00ff */
[----:B------:R-:W-:-:S07]  /*13a0*/  LEPC R20, `(.L_x_17) ;  /* 0x000000001014794e */ /* 0x000fce0000000000 */
[----:B-1---5:R-:W-:Y:S05]  /*13b0*/  CALL.ABS.NOINC R14 ;  /* 0x000000000e007343 */ /* 0x022fea0003c00000 */
.L_x_17:
[----:B------:R-:W-:-:S13]  /*13c0*/  ISETP.NE.AND P0, PT, R157, 0x3, PT ;  /* 0x000000039d00780c */ /* 0x000fda0003f05270 */
[----:B------:R-:W-:Y:S05]  /*13d0*/  @!P0 BRA `(.L_x_18) ;  /* 0x0000000000048947 */ /* 0x000fea0003800000 */
[----:B------:R-:W-:Y:S01]  /*13e0*/  BPT.TRAP 0x1 ;  /* 0x000000040000795c */ /* 0x000fe20000300000 */
.L_x_18:
[----:B------:R-:W2:Y:S01]  /*13f0*/  S2UR UR5, SR_CgaCtaId ;  /* 0x00000000000579c3 */ /* 0x000ea20000008800 */
[----:B------:R-:W-:Y:S01]  /*1400*/  UMOV UR4, 0x400 ;  /* 0x0000040000047882 */ /* 0x000fe20000000000 */
[----:B------:R-:W-:Y:S02]  /*1410*/  IMAD.U32 R0, RZ, RZ, UR38 ;  /* 0x00000026ff007e24 */ /* 0x000fe4000f8e00ff */
[----:B------:R-:W-:-:S03]  /*1420*/  IMAD.U32 R3, RZ, RZ, UR39 ;  /* 0x00000027ff037e24 */ /* 0x000fc6000f8e00ff */
[----:B------:R-:W-:Y:S01]  /*1430*/  SHF.L.U32 R0, R0, 0x1f, RZ ;  /* 0x0000001f00007819 */ /* 0x000fe200000006ff */
[----:B--2---:R-:W-:-:S06]  /*1440*/  ULEA UR4, UR5, UR4, 0x18 ;  /* 0x0000000405047291 */ /* 0x004fcc000f8ec03f */
[----:B------:R-:W-:-:S04]  /*1450*/  IMAD.U32 R6, RZ, RZ, UR4 ;  /* 0x00000004ff067e24 */ /* 0x000fc8000f8e00ff */
[----:B------:R-:W-:-:S04]  /*1460*/  IMAD R3, R3, 0x8, R6 ;  /* 0x0000000803037824 */ /* 0x000fc800078e0206 */
[----:B------:R2:W3:Y:S01]  /*1470*/  SYNCS.PHASECHK.TRANS64.TRYWAIT P1, [R3+URZ], R0 ;  /* 0x00000000030075a7 */ /* 0x0004e2000802017f */
[----:B------:R-:W-:Y:S05]  /*1480*/  @!P0 BRA `(.L_x_19) ;  /* 0x0000000000048947 */ /* 0x000fea0003800000 */
[----:B------:R-:W-:Y:S01]  /*1490*/  BPT.TRAP 0x1 ;  /* 0x000000040000795c */ /* 0x000fe20000300000 */
.L_x_19:
[----:B---3--:R-:W-:Y:S05]  /*14a0*/  @P1 BRA `(.L_x_20) ;  /* 0x0000000000081947 */ /* 0x008fea0003800000 */
[----:B------:R-:W3:Y:S02]  /*14b0*/  SYNCS.PHASECHK.TRANS64.TRYWAIT P1, [R3+URZ], R0 ;  /* 0x00000000030075a7 */ /* 0x000ee4000802017f */
[----:B---3--:R-:W-:Y:S05]  /*14c0*/  @!P1 BRA `(.L_x_21) ;  /* 0x000000b0007c9947 */ /* 0x008fea0003800000 */
.L_x_20:
[----:B------:R-:W-:-:S04]  /*14d0*/  UISETP.LT.AND UP0, UPT, UR40, 0x1, UPT ;  /* 0x000000012800788c */ /* 0x000fc8000bf01270 */
[----:B------:R-:W-:-:S06]  /*14e0*/  USEL UR4, UR40, 0x1, UP0 ;  /* 0x0000000128047887 */ /* 0x000fcc0008000000 */
[----:B--23--:R-:W-:Y:S01]  /*14f0*/  IMAD.U32 R0, RZ, RZ, UR4 ;  /* 0x00000004ff007e24 */ /* 0x00cfe2000f8e00ff */
[----:B------:R-:W-:Y:S05]  /*1500*/  WARPSYNC.ALL ;  /* 0x0000000000007948 */ /* 0x000fea0003800000 */
[----:B------:R-:W-:-:S04]  /*1510*/  IADD3 R0, -R0, UR40, RZ ;  /* 0x0000002800007c10 */ /* 0x000fc8000fffe1ff */
[----:B------:R-:W-:Y:S02]  /*1520*/  ISETP.GE.AND P1, PT, R0, 0x1, PT ;  /* 0x000000010000780c */ /* 0x000fe40003f26270 */
[----:B------:R-:W-:Y:S01]  /*1530*/  R2UR UR4, R6 ;  /* 0x00000000060472ca */ /* 0x000fe200000e0000 */
[----:B------:R-:W-:Y:S01]  /*1540*/  WARPGROUP.ARRIVE ;  /* 0x00000000000079c5 */ /* 0x000fe20000000000 */
[----:B------:R-:W-:Y:S01]  /*1550*/  UMOV UR9, 0x40000040 ;  /* 0x4000004000097882 */ /* 0x000fe20000000000 */
[----:B------:R-:W-:Y:S01]  /*1560*/  UMOV UR11, 0x40000040 ;  /* 0x40000040000b7882 */ /* 0x000fe20000000000 */
[----:B------:R-:W-:Y:S01]  /*1570*/  UMOV UR13, 0x40000040 ;  /* 0x40000040000d7882 */ /* 0x000fe20000000000 */
[----:B------:R-:W-:-:S08]  /*1580*/  UMOV UR15, 0x40000040 ;  /* 0x40000040000f7882 */ /* 0x000fd00000000000 */
[----:B------:R-:W-:-:S04]  /*1590*/  UIADD3 UR4, UR4, 0x50100, URZ ;  /* 0x0005010004047890 */ /* 0x000fc8000fffe03f */
[----:B------:R-:W-:-:S04]  /*15a0*/  USHF.R.U32.HI UR4, URZ, 0x4, UR4 ;  /* 0x000000043f047899 */ /* 0x000fc80008011604 */
[----:B------:R-:W-:Y:S02]  /*15b0*/  ULOP3.LUT UR5, UR4, 0x3fff, URZ, 0xc0, !UPT ;  /* 0x00003fff04057892 */ /* 0x000fe4000f8ec03f */
[----:B------:R-:W-:Y:S02]  /*15c0*/  ULOP3.LUT UR4, UR41, 0x10000, URZ, 0xfc, !UPT ;  /* 0x0001000029047892 */ /* 0x000fe4000f8efc3f */
[----:B------:R-:W-:Y:S02]  /*15d0*/  ULOP3.LUT UR5, UR5, 0x10000, URZ, 0xfc, !UPT ;  /* 0x0001000005057892 */ /* 0x000fe4000f8efc3f */
[----:B------:R-:W-:Y:S02]  /*15e0*/  ULEA UR8, UR39, UR4, 0xc ;  /* 0x0000000427087291 */ /* 0x000fe4000f8e603f */
[----:B------:R-:W-:Y:S02]  /*15f0*/  ULEA UR6, UR39, UR5, 0xd ;  /* 0x0000000527067291 */ /* 0x000fe4000f8e683f */
[----:B------:R-:W-:-:S02]  /*1600*/  UIADD3 UR12, UR8, 0x2, URZ ;  /* 0x00000002080c7890 */ /* 0x000fc4000fffe03f */
[----:B------:R-:W-:-:S03]  /*1610*/  UIADD3 UR14, UR6, 0x2, URZ ;  /* 0x00000002060e7890 */ /* 0x000fc6000fffe03f */
[----:B------:R-:W-:Y:S02]  /*1620*/  UMOV UR10, UR6 ;  /* 0x00000006000a7c82 */ /* 0x000fe40008000000 */
[----:B------:R-:W-:Y:S01]  /*1630*/  HGMMA.64x256x8.F32.TF32 R24, gdesc[UR8], RZ, !UPT, gsb0 ;  /* 0x07e00000081879f0 */ /* 0x000fe2000c0028ff */
[----:B------:R-:W-:Y:S01]  /*1640*/  UIADD3 UR10, UR6, 0x1806, URZ ;  /* 0x00001806060a7890 */ /* 0x000fe2000fffe03f */
[----:B------:R-:W-:Y:S01]  /*1650*/  UMOV UR9, 0x40000040 ;  /* 0x4000004000097882 */ /* 0x000fe20000000000 */
[----:B------:R-:W-:Y:S01]  /*1660*/  UMOV UR11, 0x40000040 ;  /* 0x40000040000b7882 */ /* 0x000fe20000000000 */
[----:B------:R-:W-:Y:S02]  /*1670*/  WARPGROUP.DEPBAR.LE gsb0, 0x0 ;  /* 0x00008000000079c5 */ /* 0x000fe40000010000 */
[----:B------:R-:W-:-:S15]  /*1680*/  WARPGROUP.ARRIVE ;  /* 0x00000000000079c5 */ /* 0x000fde0000000000 */
[----:B------:R-:W-:-:S07]  /*1690*/  NOP ;  /* 0x0000000000007918 */ /* 0x000fce0000000000 */
[----:B------:R-:W-:Y:S01]  /*16a0*/  HGMMA.64x256x8.F32.TF32 R24, gdesc[UR12], R24, gsb0 ;  /* 0x07e000000c1879f0 */ /* 0x000fe20008002818 */
[----:B------:R-:W-:Y:S02]  /*16b0*/  UIADD3 UR12, UR8, 0x4, URZ ;  /* 0x00000004080c7890 */ /* 0x000fe4000fffe03f */
[----:B------:R-:W-:Y:S01]  /*16c0*/  UIADD3 UR14, UR6, 0x4, URZ ;  /* 0x00000004060e7890 */ /* 0x000fe2000fffe03f */
[----:B------:R-:W-:Y:S01]  /*16d0*/  UMOV UR13, 0x40000040 ;  /* 0x40000040000d7882 */ /* 0x000fe20000000000 */
[----:B------:R-:W-:Y:S01]  /*16e0*/  UMOV UR15, 0x40000040 ;  /* 0x40000040000f7882 */ /* 0x000fe20000000000 */
[----:B------:R-:W-:Y:S02]  /*16f0*/  WARPGROUP.DEPBAR.LE gsb0, 0x0 ;  /* 0x00008000000079c5 */ /* 0x000fe40000010000 */
[----:B------:R-:W-:-:S15]  /*1700*/  WARPGROUP.ARRIVE ;  /* 0x00000000000079c5 */ /* 0x000fde0000000000 */
[----:B------:R-:W-:-:S05]  /*1710*/  NOP ;  /* 0x0000000000007918 */ /* 0x000fca0000000000 */
        /* <DEDUP_REMOVED lines=93> */
[----:B------:R-:W-:Y:S01]  /*1cf0*/  UIADD3 UR8, UR8, 0xc06, URZ ;  /* 0x00000c0608087890 */ /* 0x000fe2000fffe03f */
[----:B------:R-:W-:Y:S02]  /*1d00*/  WARPGROUP.DEPBAR.LE gsb0, 0x0 ;  /* 0x00008000000079c5 */ /* 0x000fe40000010000 */
[----:B------:R-:W-:-:S15]  /*1d10*/  WARPGROUP.ARRIVE ;  /* 0x00000000000079c5 */ /* 0x000fde0000000000 */
[----:B------:R-:W-:-:S04]  /*1d20*/  NOP ;  /* 0x0000000000007918 */ /* 0x000fc80000000000 */
[----:B------:R-:W-:Y:S03]  /*1d30*/  HGMMA.64x256x8.F32.TF32 R24, gdesc[UR12], R24, gsb0 ;  /* 0x07e000000c1879f0 */ /* 0x000fe60008002818 */
[----:B------:R-:W-:Y:S02]  /*1d40*/  WARPGROUP.DEPBAR.LE gsb0, 0x0 ;  /* 0x00008000000079c5 */ /* 0x000fe40000010000 */
[----:B------:R-:W-:-:S15]  /*1d50*/  WARPGROUP.ARRIVE ;  /* 0x00000000000079c5 */ /* 0x000fde0000000000 */
[----:B------:R-:W-:-:S08]  /*1d60*/  NOP ;  /* 0x0000000000007918 */ /* 0x000fd00000000000 */
[----:B------:R-:W-:Y:S03]  /*1d70*/  HGMMA.64x256x8.F32.TF32 R24, gdesc[UR8], R24, gsb0 ;  /* 0x07e00000081879f0 */ /* 0x000fe60008002818 */
[----:B------:R-:W-:Y:S02]  /*1d80*/  WARPGROUP.DEPBAR.LE gsb0, 0x0 ;  /* 0x00008000000079c5 */ /* 0x000fe40000010000 */
[----:B------:R-:W-:Y:S05]  /*1d90*/  @!P1 BRA `(.L_x_22) ;  /* 0x0000000800a89947 */ /* 0x000fea0003800000 */
[----:B------:R-:W-:Y:S02]  /*1da0*/  UIADD3 UR6, UR39, 0x1, URZ ;  /* 0x0000000127067890 */ /* 0x000fe4000fffe03f */
[----:B------:R-:W-:Y:S02]  /*1db0*/  IMAD.U32 R3, RZ, RZ, UR39 ;  /* 0x00000027ff037e24 */ /* 0x000fe4000f8e00ff */
[----:B------:R-:W-:-:S04]  /*1dc0*/  UISETP.NE.AND UP0, UPT, UR6, 0x5, UPT ;  /* 0x000000050600788c */ /* 0x000fc8000bf05270 */
[----:B------:R-:W-:Y:S02]  /*1dd0*/  USEL UR7, URZ, 0x1, UP0 ;  /* 0x000000013f077887 */ /* 0x000fe40008000000 */
[----:B------:R-:W-:Y:S02]  /*1de0*/  USEL UR6, UR6, URZ, UP0 ;  /* 0x0000003f06067287 */ /* 0x000fe40008000000 */
[----:B------:R-:W-:-:S06]  /*1df0*/  ULOP3.LUT UR7, UR38, UR7, URZ, 0x3c, !UPT ;  /* 0x0000000726077292 */ /* 0x000fcc000f8e3c3f */
[----:B------:R-:W-:-:S07]  /*1e00*/  IMAD.U32 R7, RZ, RZ, UR7 ;  /* 0x00000007ff077e24 */ /* 0x000fce000f8e00ff */
.L_x_29:
[----:B------:R-:W-:Y:S05]  /*1e10*/  @!P0 BRA `(.L_x_23) ;  /* 0x0000000000048947 */ /* 0x000fea0003800000 */
[----:B------:R-:W-:Y:S01]  /*1e20*/  BPT.TRAP 0x1 ;  /* 0x000000040000795c */ /* 0x000fe20000300000 */
.L_x_23:
[----:B------:R-:W2:Y:S01]  /*1e30*/  S2UR UR8, SR_CgaCtaId ;  /* 0x00000000000879c3 */ /* 0x000ea20000008800 */
[----:B------:R-:W-:Y:S01]  /*1e40*/  UMOV UR7, 0x400 ;  /* 0x0000040000077882 */ /* 0x000fe20000000000 */
[----:B01----:R-:W-:Y:S01]  /*1e50*/  IMAD.U32 R5, RZ, RZ, UR6 ;  /* 0x00000006ff057e24 */ /* 0x003fe2000f8e00ff */
[----:B------:R-:W-:Y:S01]  /*1e60*/  SHF.L.U32 R4, R7, 0x1f, RZ ;  /* 0x0000001f07047819 */ /* 0x000fe200000006ff */
[----:B--2---:R-:W-:-:S06]  /*1e70*/  ULEA UR7, UR8, UR7, 0x18 ;  /* 0x0000000708077291 */ /* 0x004fcc000f8ec03f */
[----:B------:R-:W-:-:S04]  /*1e80*/  IMAD.U32 R6, RZ, RZ, UR7 ;  /* 0x00000007ff067e24 */ /* 0x000fc8000f8e00ff */
[----:B------:R-:W-:-:S04]  /*1e90*/  IMAD R5, R5, 0x8, R6 ;  /* 0x0000000805057824 */ /* 0x000fc800078e0206 */
[----:B------:R0:W1:Y:S01]  /*1ea0*/  SYNCS.PHASECHK.TRANS64.TRYWAIT P1, [R5+URZ], R4 ;  /* 0x00000004050075a7 */ /* 0x000062000802017f */
[----:B------:R-:W-:Y:S05]  /*1eb0*/  @!P0 BRA `(.L_x_24) ;  /* 0x0000000000048947 */ /* 0x000fea0003800000 */
[----:B------:R-:W-:Y:S01]  /*1ec0*/  BPT.TRAP 0x1 ;  /* 0x000000040000795c */ /* 0x000fe20000300000 */
.L_x_24:
[----:B-1----:R-:W-:Y:S05]  /*1ed0*/  @P1 BRA `(.L_x_25) ;  /* 0x0000000000081947 */ /* 0x002fea0003800000 */
[----:B------:R-:W1:Y:S02]  /*1ee0*/  SYNCS.PHASECHK.TRANS64.TRYWAIT P1, [R5+URZ], R4 ;  /* 0x00000004050075a7 */ /* 0x000e64000802017f */
[----:B-1----:R-:W-:Y:S05]  /*1ef0*/  @!P1 BRA `(.L_x_26) ;  /* 0x000000a800049947 */ /* 0x002fea0003800000 */
.L_x_25:
[----:B------:R-:W-:Y:S01]  /*1f00*/  ULEA UR10, UR6, UR5, 0xd ;  /* 0x00000005060a7291 */ /* 0x000fe2000f8e683f */
[----:B------:R-:W-:Y:S01]  /*1f10*/  WARPGROUP.ARRIVE ;  /* 0x00000000000079c5 */ /* 0x000fe20000000000 */
[----:B------:R-:W-:Y:S01]  /*1f20*/  ULEA UR8, UR6, UR4, 0xc ;  /* 0x0000000406087291 */ /* 0x000fe2000f8e603f */
[----:B------:R-:W-:Y:S01]  /*1f30*/  UMOV UR11, 0x40000040 ;  /* 0x40000040000b7882 */ /* 0x000fe20000000000 */
[----:B------:R-:W-:Y:S01]  /*1f40*/  UMOV UR9, 0x40000040 ;  /* 0x4000004000097882 */ /* 0x000fe20000000000 */
[----:B------:R-:W-:Y:S02]  /*1f50*/  UIADD3 UR14, UR10, 0x2, URZ ;  /* 0x000000020a0e7890 */ /* 0x000fe4000fffe03f */
[----:B------:R-:W-:Y:S01]  /*1f60*/  UIADD3 UR12, UR8, 0x2, URZ ;  /* 0x00000002080c7890 */ /* 0x000fe2000fffe03f */
[----:B------:R-:W-:-:S03]  /*1f70*/  UMOV UR15, 0x40000040 ;  /* 0x40000040000f7882 */ /* 0x000fc60000000000 */
[----:B------:R-:W-:Y:S01]  /*1f80*/  HGMMA.64x256x8.F32.TF32 R24, gdesc[UR8], R24, gsb0 ;  /* 0x07e00000081879f0 */ /* 0x000fe20008002818 */
[----:B------:R-:W-:Y:S01]  /*1f90*/  UMOV UR13, 0x40000040 ;  /* 0x40000040000d7882 */ /* 0x000fe20000000000 */
        /* <DEDUP_REMOVED lines=106> */
[----:B------:R-:W-:Y:S02]  /*2640*/  UIADD3 UR10, UR10, 0x1806, URZ ;  /* 0x000018060a0a7890 */ /* 0x000fe4000fffe03f */
[----:B------:R-:W-:Y:S01]  /*2650*/  UIADD3 UR8, UR8, 0xc06, URZ ;  /* 0x00000c0608087890 */ /* 0x000fe2000fffe03f */
[----:B------:R-:W-:Y:S02]  /*2660*/  WARPGROUP.DEPBAR.LE gsb0, 0x0 ;  /* 0x00008000000079c5 */ /* 0x000fe40000010000 */
[----:B------:R-:W-:-:S15]  /*2670*/  WARPGROUP.ARRIVE ;  /* 0x00000000000079c5 */ /* 0x000fde0000000000 */
[----:B------:R-:W-:-:S02]  /*2680*/  NOP ;  /* 0x0000000000007918 */ /* 0x000fc40000000000 */
[----:B------:R-:W-:Y:S03]  /*2690*/  HGMMA.64x256x8.F32.TF32 R24, gdesc[UR12], R24, gsb0 ;  /* 0x07e000000c1879f0 */ /* 0x000fe60008002818 */
[----:B------:R-:W-:Y:S02]  /*26a0*/  WARPGROUP.DEPBAR.LE gsb0, 0x0 ;  /* 0x00008000000079c5 */ /* 0x000fe40000010000 */
[----:B------:R-:W-:-:S15]  /*26b0*/  WARPGROUP.ARRIVE ;  /* 0x00000000000079c5 */ /* 0x000fde0000000000 */
[----:B------:R-:W-:-:S08]  /*26c0*/  NOP ;  /* 0x0000000000007918 */ /* 0x000fd00000000000 */
[----:B------:R-:W-:Y:S03]  /*26d0*/  HGMMA.64x256x8.F32.TF32 R24, gdesc[UR8], R24, gsb0 ;  /* 0x07e00000081879f0 */ /* 0x000fe60008002818 */
[----:B------:R-:W-:Y:S02]  /*26e0*/  WARPGROUP.DEPBAR.LE gsb0, 0x0 ;  /* 0x00008000000079c5 */ /* 0x000fe40000010000 */
[----:B------:R-:W-:Y:S05]  /*26f0*/  @!P0 BRA `(.L_x_27) ;  /* 0x0000000000048947 */ /* 0x000fea0003800000 */
[----:B------:R-:W-:Y:S01]  /*2700*/  BPT.TRAP 0x1 ;  /* 0x000000040000795c */ /* 0x000fe20000300000 */
.L_x_27:
[----:B------:R-:W-:-:S13]  /*2710*/  ISETP.NE.AND P1, PT, R156, RZ, PT ;  /* 0x000000ff9c00720c */ /* 0x000fda0003f25270 */
[----:B01----:R-:W-:-:S04]  /*2720*/  @P1 IMAD R4, R3, 0x8, R6 ;  /* 0x0000000803041824 */ /* 0x003fc800078e0206 */
[----:B------:R-:W-:-:S05]  /*2730*/  @P1 VIADD R5, R4, 0x28 ;  /* 0x0000002804051836 */ /* 0x000fca0000000000 */
[----:B------:R-:W-:-:S04]  /*2740*/  @P1 PRMT R5, R22, 0x654, R5 ;  /* 0x0000065416051816 */ /* 0x000fc80000000005 */
[----:B------:R0:W-:Y:S01]  /*2750*/  @P1 SYNCS.ARRIVE.TRANS64.RED.A1T0 RZ, [R5+URZ], RZ ;  /* 0x000000ff05ff19a7 */ /* 0x0001e2000810043f */
[----:B------:R-:W-:-:S13]  /*2760*/  ISETP.GT.U32.AND P1, PT, R19, 0x1, PT ;  /* 0x000000011300780c */ /* 0x000fda0003f24070 */
[----:B0-----:R-:W-:Y:S05]  /*2770*/  @P1 BRA `(.L_x_28) ;  /* 0x0000000000041947 */ /* 0x001fea0003800000 */
[----:B------:R-:W-:Y:S01]  /*2780*/  BPT.TRAP 0x1 ;  /* 0x000000040000795c */ /* 0x000fe20000300000 */
.L_x_28:
[----:B------:R-:W-:Y:S01]  /*2790*/  UIADD3 UR6, UR6, 0x1, URZ ;  /* 0x0000000106067890 */ /* 0x000fe2000fffe03f */
[C---:B------:R-:W-:Y:S01]  /*27a0*/  ISETP.GT.AND P2, PT, R0.reuse, 0x1, PT ;  /* 0x000000010000780c */ /* 0x040fe20003f44270 */
[----:B------:R-:W-:Y:S02]  /*27b0*/  VIADD R3, R3, 0x1 ;  /* 0x0000000103037836 */ /* 0x000fe40000000000 */
[----:B------:R-:W-:Y:S01]  /*27c0*/  UISETP.NE.AND UP0, UPT, UR6, 0x5, UPT ;  /* 0x000000050600788c */ /* 0x000fe2000bf05270 */
[----:B------:R-:W-:Y:S02]  /*27d0*/  VIADD R0, R0, 0xffffffff ;  /* 0xffffffff00007836 */ /* 0x000fe40000000000 */
[C---:B------:R-:W-:Y:S01]  /*27e0*/  ISETP.NE.AND P1, PT, R3.reuse, 0x5, PT ;  /* 0x000000050300780c */ /* 0x040fe20003f25270 */
[----:B------:R-:W-:Y:S02]  /*27f0*/  USEL UR7, URZ, 0x1, UP0 ;  /* 0x000000013f077887 */ /* 0x000fe40008000000 */
[----:B------:R-:W-:Y:S01]  /*2800*/  USEL UR6, UR6, URZ, UP0 ;  /* 0x0000003f06067287 */ /* 0x000fe20008000000 */
[----:B------:R-:W-:-:S03]  /*2810*/  SEL R3, R3, RZ, P1 ;  /* 0x000000ff03037207 */ /* 0x000fc60000800000 */
[----:B------:R-:W-:Y:S01]  /*2820*/  LOP3.LUT R7, R7, UR7, RZ, 0x3c, !PT ;  /* 0x0000000707077c12 */ /* 0x000fe2000f8e3cff */
[----:B------:R-:W-:Y:S07]  /*2830*/  @P2 BRA `(.L_x_29) ;  /* 0xfffffff400742947 */ /* 0x000fee000383ffff */
.L_x_22:
[----:B------:R-:W2:Y:S02]  /*2840*/  LDC R0, c[0x0][0x28c] ;  /* 0x0000a300ff007b82 */ /* 0x000ea40000000800 */
[----:B--2---:R-:W-:-:S13]  /*2850*/  ISETP.GE.AND P1, PT, R0, 0x1, PT ;  /* 0x000000010000780c */ /* 0x004fda0003f26270 */
[----:B------:R-:W-:Y:S05]  /*2860*/  @!P1 BRA `(.L_x_30) ;  /* 0x0000000000509947 */ /* 0x000fea0003800000 */
[----:B------:R-:W-:Y:S05]  /*2870*/  @!P0 BRA `(.L_x_31) ;  /* 0x0000000000048947 */ /* 0x000fea0003800000 */
[----:B------:R-:W-:Y:S01]  /*2880*/  BPT.TRAP 0x1 ;  /* 0x000000040000795c */ /* 0x000fe20000300000 */
.L_x_31:
[----:B------:R-:W-:Y:S01]  /*2890*/  ISETP.NE.AND P1, PT, R156, RZ, PT ;  /* 0x000000ff9c00720c */ /* 0x000fe20003f25270 */
[----:B------:R-:W-:Y:S01]  /*28a0*/  BSSY B0, `(.L_x_32) ;  /* 0x000000e000007945 */ /* 0x000fe20003800000 */
[----:B------:R-:W-:-:S11]  /*28b0*/  ISETP.GT.U32.AND P0, PT, R19, 0x1, PT ;  /* 0x000000011300780c */ /* 0x000fd60003f04070 */
[----:B------:R-:W-:Y:S05]  /*28c0*/  @!P1 BRA `(.L_x_33) ;  /* 0x00000000002c9947 */ /* 0x000fea0003800000 */
[----:B------:R-:W-:-:S04]  /*28d0*/  UISETP.LT.AND UP0, UPT, UR40, 0x1, UPT ;  /* 0x000000012800788c */ /* 0x000fc8000bf01270 */
[----:B------:R-:W-:-:S04]  /*28e0*/  USEL UR6, UR40, 0x1, UP0 ;  /* 0x0000000128067887 */ /* 0x000fc80008000000 */
[----:B------:R-:W-:-:S04]  /*28f0*/  UIADD3 UR6, UR39, UR40, -UR6 ;  /* 0x0000002827067290 */ /* 0x000fc8000fffe806 */
[----:B------:R-:W-:-:S04]  /*2900*/  UIMAD.WIDE.U32 UR4, UR6, -0x33333333, URZ ;  /* 0xcccccccd060478a5 */ /* 0x000fc8000f8e003f */
[----:B------:R-:W-:-:S04]  /*2910*/  USHF.R.U32.HI UR4, URZ, 0x2, UR5 ;  /* 0x000000023f047899 */ /* 0x000fc80008011605 */
[----:B------:R-:W-:-:S06]  /*2920*/  UIMAD UR6, UR4, -0x5, UR6 ;  /* 0xfffffffb040678a4 */ /* 0x000fcc000f8e0206 */
[----:B------:R-:W-:-:S04]  /*2930*/  IMAD.U32 R3, RZ, RZ, UR6 ;  /* 0x00000006ff037e24 */ /* 0x000fc8000f8e00ff */
[----:B------:R-:W-:-:S04]  /*2940*/  IMAD R0, R3, 0x8, R6 ;  /* 0x0000000803007824 */ /* 0x000fc800078e0206 */
[----:B------:R-:W-:-:S05]  /*2950*/  VIADD R3, R0, 0x28 ;  /* 0x0000002800037836 */ /* 0x000fca0000000000 */
[----:B------:R-:W-:-:S04]  /*2960*/  PRMT R3, R22, 0x654, R3 ;  /* 0x0000065416037816 */ /* 0x000fc80000000003 */
[----:B------:R2:W-:Y:S03]  /*2970*/  SYNCS.ARRIVE.TRANS64.RED.A1T0 RZ, [R3+URZ], RZ ;  /* 0x000000ff03ff79a7 */ /* 0x0005e6000810043f */
.L_x_33:
[----:B------:R-:W-:Y:S05]  /*2980*/  BSYNC B0 ;  /* 0x0000000000007941 */ /* 0x000fea0003800000 */
.L_x_32:
[----:B------:R-:W-:Y:S05]  /*2990*/  @P0 BRA `(.L_x_30) ;  /* 0x0000000000040947 */ /* 0x000fea0003800000 */
[----:B------:R-:W-:Y:S01]  /*29a0*/  BPT.TRAP 0x1 ;  /* 0x000000040000795c */ /* 0x000fe20000300000 */
.L_x_30:
[----:B------:R-:W3:Y:S01]  /*29b0*/  LDC R7, c[0x0][0x288] ;  /* 0x0000a200ff077b82 */ /* 0x000ee20000000800 */
[--C-:B------:R-:W-:Y:S01]  /*29c0*/  SHF.R.U32.HI R0, RZ, 0x2, R18.reuse ;  /* 0x00000002ff007819 */ /* 0x100fe20000011612 */
[----:B------:R-:W-:Y:S01]  /*29d0*/  UIADD3 UR39, UR40, UR39, URZ ;  /* 0x0000002728277290 */ /* 0x000fe2000fffe03f */
[----:B01----:R-:W-:Y:S01]  /*29e0*/  LOP3.LUT R4, R18, 0x60, RZ, 0xc0, !PT ;  /* 0x0000006012047812 */ /* 0x003fe200078ec0ff */
[----:B------:R-:W-:Y:S01]  /*29f0*/  ULDC UR7, c[0x0][0x284] ;  /* 0x0000a10000077ab9 */ /* 0x000fe20000000800 */
[----:B------:R-:W-:Y:S01]  /*2a00*/  SHF.R.U32.HI R5, RZ, 0x7, R18 ;  /* 0x00000007ff057819 */ /* 0x000fe20000011612 */
[----:B------:R-:W-:Y:S01]  /*2a10*/  UISETP.GT.U32.AND UP0, UPT, UR39, 0x4, UPT ;  /* 0x000000042700788c */ /* 0x000fe2000bf04070 */
[----:B--2---:R-:W-:Y:S01]  /*2a20*/  LOP3.LUT R3, R0, 0x7, RZ, 0xc0, !PT ;  /* 0x0000000700037812 */ /* 0x004fe200078ec0ff */
[----:B------:R-:W-:Y:S01]  /*2a30*/  UISETP.GE.U32.AND UP1, UPT, UR40, 0x5, UPT ;  /* 0x000000052800788c */ /* 0x000fe2000bf26070 */
[----:B------:R-:W-:Y:S01]  /*2a40*/  SHF.R.U32.HI R10, RZ, 0x1, R4 ;  /* 0x00000001ff0a7819 */ /* 0x000fe20000011604 */
[----:B------:R-:W-:Y:S01]  /*2a50*/  IMAD.SHL.U32 R4, R18, 0x2, RZ ;  /* 0x0000000212047824 */ /* 0x000fe200078e00ff */
[----:B------:R-:W-:Y:S01]  /*2a60*/  LOP3.LUT R0, R5, 0x1, RZ, 0xc0, !PT ;  /* 0x0000000105007812 */ /* 0x000fe200078ec0ff */
[----:B------:R-:W-:Y:S01]  /*2a70*/  UISETP.LT.U32.AND UP0, UPT, UR40, 0x5, UP0 ;  /* 0x000000052800788c */ /* 0x000fe20008701070 */
[----:B------:R-:W-:Y:S01]  /*2a80*/  IADD3 R5, RZ, -R10, -R3 ;  /* 0x8000000aff057210 */ /* 0x000fe20007ffe803 */
[----:B------:R-:W-:Y:S01]  /*2a90*/  ULDC.64 UR8, c[0x0][0x5d0] ;  /* 0x0001740000087ab9 */ /* 0x000fe20000000a00 */
[----:B------:R-:W-:Y:S01]  /*2aa0*/  LOP3.LUT R9, R4, 0x6, RZ, 0xc0, !PT ;  /* 0x0000000604097812 */ /* 0x000fe200078ec0ff */
[C---:B------:R-:W-:Y:S01]  /*2ab0*/  IMAD.SHL.U32 R6, R0.reuse, 0x40, RZ ;  /* 0x0000004000067824 */ /* 0x040fe200078e00ff */
[----:B------:R-:W-:Y:S01]  /*2ac0*/  SHF.R.S32.HI R21, RZ, 0x1f, R23 ;  /* 0x0000001fff157819 */ /* 0x000fe20000011417 */
[----:B------:R-:W-:Y:S01]  /*2ad0*/  IMAD R11, R0, -0x40, R5 ;  /* 0xffffffc0000b7824 */ /* 0x000fe200078e0205 */
[----:B------:R-:W-:Y:S01]  /*2ae0*/  LOP3.LUT R0, R18, 0x3, RZ, 0xc0, !PT ;  /* 0x0000000312007812 */ /* 0x000fe200078ec0ff */
[----:B------:R-:W-:Y:S01]  /*2af0*/  UIMAD.WIDE.U32 UR4, UR39, -0x33333333, URZ ;  /* 0xcccccccd270478a5 */ /* 0x000fe2000f8e003f */
[----:B------:R-:W-:Y:S01]  /*2b00*/  PRMT R8, R9, 0x6540, R152 ;  /* 0x0000654009087816 */ /* 0x000fe20000000098 */
[----:B------:R-:W-:Y:S01]  /*2b10*/  IMAD.SHL.U32 R152, R152, 0x100, RZ ;  /* 0x0000010098987824 */ /* 0x000fe200078e00ff */
[----:B------:R-:W-:Y:S01]  /*2b20*/  USEL UR6, URZ, 0x1, !UP0 ;  /* 0x000000013f067887 */ /* 0x000fe2000c000000 */
[----:B---3--:R-:W-:Y:S01]  /*2b30*/  IMAD R13, R0, -0x2, R7 ;  /* 0xfffffffe000d7824 */ /* 0x008fe200078e0207 */
[----:B------:R-:W-:Y:S01]  /*2b40*/  SHF.R.S32.HI R9, RZ, 0x1f, R8 ;  /* 0x0000001fff097819 */ /* 0x000fe20000011408 */
[----:B------:R-:W-:Y:S01]  /*2b50*/  IMAD.SHL.U32 R0, R153, 0x80, RZ ;  /* 0x0000008099007824 */ /* 0x000fe200078e00ff */
[----:B------:R-:W-:Y:S01]  /*2b60*/  ISETP.GE.AND P0, PT, R152, R7, PT ;  /* 0x000000079800720c */ /* 0x000fe20003f06270 */
[----:B------:R-:W-:Y:S01]  /*2b70*/  IMAD R4, R21, UR8, RZ ;  /* 0x0000000815047c24 */ /* 0x000fe2000f8e02ff */
[----:B------:R-:W-:Y:S01]  /*2b80*/  LOP3.LUT R3, R6, 0x40, R3, 0xe2, !PT ;  /* 0x0000004006037812 */ /* 0x000fe200078ee203 */
[----:B------:R-:W-:Y:S01]  /*2b90*/  USHF.R.U32.HI UR4, URZ, 0x2, UR5 ;  /* 0x000000023f047899 */ /* 0x000fe20008011605 */
[C---:B------:R-:W-:Y:S01]  /*2ba0*/  ISETP.GE.OR P0, PT, R0.reuse, UR7, P0 ;  /* 0x0000000700007c0c */ /* 0x040fe20008706670 */
[----:B------:R-:W-:Y:S01]  /*2bb0*/  ULOP3.LUT UR38, UR38, UR6, URZ, 0x3c, !UPT ;  /* 0x0000000626267292 */ /* 0x000fe2000f8e3c3f */
[----:B------:R-:W-:Y:S01]  /*2bc0*/  IMAD.WIDE R6, R153, 0x80, RZ ;  /* 0x0000008099067825 */ /* 0x000fe200078e02ff */
[----:B------:R-:W-:Y:S01]  /*2bd0*/  UIMAD UR39, UR4, -0x5, UR39 ;  /* 0xfffffffb042778a4 */ /* 0x000fe2000f8e0227 */
[----:B------:R-:W-:Y:S01]  /*2be0*/  IADD3 R0, -R0, UR7, R11 ;  /* 0x0000000700007c10 */ /* 0x000fe2000fffe10b */
[----:B------:R-:W-:Y:S01]  /*2bf0*/  @UP1 ULOP3.LUT UR38, UR38, 0x1, UR4, 0x78, !UPT ;  /* 0x0000000126261892 */ /* 0x000fe2000f8e7804 */
[C---:B------:R-:W-:Y:S01]  /*2c00*/  IMAD R15, R23.reuse, UR9, R4 ;  /* 0x00000009170f7c24 */ /* 0x040fe2000f8e0204 */
[----:B------:R-:W-:Y:S01]  /*2c10*/  LOP3.LUT R171, R6, R3, R10, 0xfe, !PT ;  /* 0x0000000306ab7212 */ /* 0x000fe200078efe0a */
[----:B------:R-:W-:-:S04]  /*2c20*/  IMAD.WIDE.U32 R4, R23, UR8, R8 ;  /* 0x0000000817047c25 */ /* 0x000fc8000f8e0008 */
[----:B------:R-:W-:Y:S02]  /*2c30*/  IMAD.IADD R5, R5, 0x1, R15 ;  /* 0x0000000105057824 */ /* 0x000fe400078e020f */
[----:B------:R-:W-:Y:S02]  /*2c40*/  IMAD.IADD R3, R13, 0x1, -R152 ;  /* 0x000000010d037824 */ /* 0x000fe400078e0a98 */
[----:B------:R-:W-:Y:S01]  /*2c50*/  IMAD.MOV.U32 R153, RZ, RZ, -0x1 ;  /* 0xffffffffff997424 */ /* 0x000fe200078e00ff */
[----:B------:R-:W-:Y:S06]  /*2c60*/  @P0 BRA `(.L_x_34) ;  /* 0x0000007800d80947 */ /* 0x000fec0003800000 */
[----:B------:R-:W0:Y:S01]  /*2c70*/  LDC.64 R10, c[0x0][0x5c8] ;  /* 0x00017200ff0a7b82 */ /* 0x000e220000000a00 */
[----:B-----5:R-:W-:Y:S01]  /*2c80*/  FSETP.NEU.AND P0, PT, R155, RZ, PT ;  /* 0x000000ff9b00720b */ /* 0x020fe20003f0d000 */
[----:B------:R-:W-:Y:S01]  /*2c90*/  BSSY B0, `(.L_x_34) ;  /* 0x00007b3000007945 */ /* 0x000fe20003800000 */
[----:B------:R-:W-:-:S04]  /*2ca0*/  ISETP.GT.AND P2, PT, R3, RZ, PT ;  /* 0x000000ff0300720c */ /* 0x000fc80003f44270 */
[----:B------:R-:W-:Y:S01]  /*2cb0*/  ISETP.GT.AND P4, PT, R0, RZ, P2 ;  /* 0x000000ff0000720c */ /* 0x000fe20001784270 */
[-C--:B0-----:R-:W-:Y:S02]  /*2cc0*/  IMAD R12, R7, R10.reuse, RZ ;  /* 0x0000000a070c7224 */ /* 0x081fe400078e02ff */
[----:B------:R-:W-:-:S04]  /*2cd0*/  IMAD.WIDE.U32 R162, R171, R10, R4 ;  /* 0x0000000aaba27225 */ /* 0x000fc800078e0004 */
[----:B------:R-:W-:-:S04]  /*2ce0*/  IMAD R5, R171, R11, R12 ;  /* 0x0000000bab057224 */ /* 0x000fc800078e020c */
[----:B------:R-:W-:Y:S01]  /*2cf0*/  IMAD.IADD R173, R163, 0x1, R5 ;  /* 0x00000001a3ad7824 */ /* 0x000fe200078e0205 */
[----:B------:R-:W-:Y:S06]  /*2d00*/  @!P0 BRA `(.L_x_35) ;  /* 0x0000005400948947 */ /* 0x000fec0003800000 */
[----:B------:R-:W0:Y:S01]  /*2d10*/  LDC.64 R14, c[0x0][0x5b8] ;  /* 0x00016e00ff0e7b82 */ /* 0x000e220000000a00 */
[----:B------:R-:W-:-:S07]  /*2d20*/  ULDC.64 UR4, c[0x0][0x5c0] ;  /* 0x0001700000047ab9 */ /* 0x000fce0000000a00 */
[----:B------:R-:W1:Y:S08]  /*2d30*/  LDC.64 R168, c[0x0][0x5b0] ;  /* 0x00016c00ffa87b82 */ /* 0x000e700000000a00 */
[----:B------:R-:W2:Y:S01]  /*2d40*/  LDC.64 R12, c[0x0][0x5a8] ;  /* 0x00016a00ff0c7b82 */ /* 0x000ea20000000a00 */
[-C--:B0-----:R-:W-:Y:S02]  /*2d50*/  IMAD R4, R21, R14.reuse, RZ ;  /* 0x0000000e15047224 */ /* 0x081fe400078e02ff */
[----:B------:R-:W-:-:S04]  /*2d60*/  IMAD.WIDE.U32 R164, R23, R14, R8 ;  /* 0x0000000e17a47225 */ /* 0x000fc800078e0008 */
[----:B------:R-:W-:Y:S02]  /*2d70*/  IMAD R163, R23, R15, R4 ;  /* 0x0000000f17a37224 */ /* 0x000fe400078e0204 */
[-C--:B-1----:R-:W-:Y:S02]  /*2d80*/  IMAD R6, R7, R168.reuse, RZ ;  /* 0x000000a807067224 */ /* 0x082fe400078e02ff */
[----:B------:R-:W-:Y:S02]  /*2d90*/  IMAD.IADD R21, R165, 0x1, R163 ;  /* 0x00000001a5157824 */ /* 0x000fe400078e02a3 */
[----:B------:R-:W-:Y:S02]  /*2da0*/  IMAD.MOV.U32 R20, RZ, RZ, R164 ;  /* 0x000000ffff147224 */ /* 0x000fe400078e00a4 */
[C---:B------:R-:W-:Y:S02]  /*2db0*/  IMAD R167, R171.reuse, R169, R6 ;  /* 0x000000a9aba77224 */ /* 0x040fe400078e0206 */
[----:B------:R-:W-:-:S04]  /*2dc0*/  IMAD.WIDE.U32 R4, R171, R168, R20 ;  /* 0x000000a8ab047225 */ /* 0x000fc800078e0014 */
[----:B------:R-:W-:Y:S01]  /*2dd0*/  IMAD.IADD R5, R5, 0x1, R167 ;  /* 0x0000000105057824 */ /* 0x000fe200078e02a7 */
[----:B--2---:R-:W-:-:S04]  /*2de0*/  LEA R6, P0, R4, R12, 0x2 ;  /* 0x0000000c04067211 */ /* 0x004fc800078010ff */
[----:B------:R-:W-:-:S05]  /*2df0*/  LEA.HI.X R7, R4, R13, R5, 0x2, P0 ;  /* 0x0000000d04077211 */ /* 0x000fca00000f1405 */
[----:B------:R0:W2:Y:S01]  /*2e00*/  @P4 LDG.E.LTC128B R15, desc[UR36][R6.64] ;  /* 0x00000024060f4981 */ /* 0x0000a2000c1e1920 */
[----:B------:R-:W-:Y:S01]  /*2e10*/  IMAD.WIDE.U32 R4, R171, R168, R8 ;  /* 0x000000a8ab047225 */ /* 0x000fe200078e0008 */
[----:B------:R-:W-:Y:S01]  /*2e20*/  ISETP.GT.AND P0, PT, R3, 0x1, PT ;  /* 0x000000010300780c */ /* 0x000fe20003f04270 */
[----:B------:R-:W-:Y:S02]  /*2e30*/  BSSY B1, `(.L_x_36) ;  /* 0x0000013000017945 */ /* 0x000fe40003800000 */
[----:B------:R-:W-:Y:S02]  /*2e40*/  IMAD.IADD R5, R167, 0x1, R5 ;  /* 0x00000001a7057824 */ /* 0x000fe400078e0205 */
[----:B------:R-:W-:Y:S02]  /*2e50*/  IMAD.SHL.U32 R160, R168, 0x8, RZ ;  /* 0x00000008a8a07824 */ /* 0x000fe400078e00ff */
[----:B------:R-:W-:Y:S01]  /*2e60*/  IMAD.WIDE.U32 R158, R23, R14, R4 ;  /* 0x0000000e179e7225 */ /* 0x000fe200078e0004 */
[----:B------:R-:W-:-:S03]  /*2e70*/  LEA R4, P1, R162, UR4, 0x2 ;  /* 0x00000004a2047c11 */ /* 0x000fc6000f8210ff */
[----:B0-----:R-:W-:Y:S01]  /*2e80*/  IMAD.IADD R7, R163, 0x1, R159 ;  /* 0x00000001a3077824 */ /* 0x001fe200078e029f */
[----:B------:R-:W-:Y:S02]  /*2e90*/  LEA.HI.X R5, R162, UR5, R173, 0x2, P1 ;  /* 0x00000005a2057c11 */ /* 0x000fe400088f14ad */
[----:B------:R-:W-:Y:S02]  /*2ea0*/  ISETP.GT.AND P1, PT, R0, RZ, P0 ;  /* 0x000000ff0000720c */ /* 0x000fe40000724270 */
[----:B------:R-:W-:-:S04]  /*2eb0*/  LEA R6, P3, R158, R12, 0x2 ;  /* 0x0000000c9e067211 */ /* 0x000fc800078610ff */
[----:B------:R-:W-:Y:S02]  /*2ec0*/  LEA.HI.X R7, R158, R13, R7, 0x2, P3 ;  /* 0x0000000d9e077211 */ /* 0x000fe400018f1407 */
[----:B--2---:R-:W-:-:S05]  /*2ed0*/  LOP3.LUT R152, R15, 0xffffe000, RZ, 0xc0, !PT ;  /* 0xffffe0000f987812 */ /* 0x004fca00078ec0ff */
[----:B------:R-:W-:-:S04]  /*2ee0*/  FMUL R161, R152, R155 ;  /* 0x0000009b98a17220 */ /* 0x000fc80000400000 */
[----:B------:R-:W-:Y:S01]  /*2ef0*/  FFMA R175, R24, R154, R161 ;  /* 0x0000009a18af7223 */ /* 0x000fe200000000a1 */
[----:B------:R-:W-:-:S04]  /*2f00*/  SHF.L.U64.HI R161, R168, 0x3, R169 ;  /* 0x00000003a8a17819 */ /* 0x000fc800000102a9 */
[----:B------:R-:W-:Y:S01]  /*2f10*/  F2FP.TF32.F32.PACK_B R175, R175 ;  /* 0x000000afffaf723e */ /* 0x000fe200024050ff */
[----:B------:R-:W-:-:S04]  /*2f20*/  IMAD.WIDE.U32 R160, R171, R168, R160 ;  /* 0x000000a8aba07225 */ /* 0x000fc800078e00a0 */
[----:B------:R0:W-:Y:S01]  /*2f30*/  @P4 STG.E desc[UR36][R4.64], R175 ;  /* 0x000000af04004986 */ /* 0x0001e2000c101924 */
[----:B------:R-:W-:Y:S05]  /*2f40*/  @!P1 BRA `(.L_x_37) ;  /* 0x0000000000049947 */ /* 0x000fea0003800000 */
[----:B------:R1:W5:Y:S02]  /*2f50*/  LDG.E.LTC128B R15, desc[UR36][R6.64+0x4] ;  /* 0x00000424060f7981 */ /* 0x000364000c1e1920 */
.L_x_37:
[----:B------:R-:W-:Y:S05]  /*2f60*/  BSYNC B1 ;  /* 0x0000000000017941 */ /* 0x000fea0003800000 */
.L_x_36:
[----:B-----5:R-:W-:Y:S01]  /*2f70*/  LOP3.LUT R20, R15, 0xffffe000, RZ, 0xc0, !PT ;  /* 0xffffe0000f147812 */ /* 0x020fe200078ec0ff */
[----:B------:R-:W-:Y:S01]  /*2f80*/  IMAD.IADD R167, R167, 0x1, R161 ;  /* 0x00000001a7a77824 */ /* 0x000fe200078e02a1 */
[----:B------:R-:W-:Y:S01]  /*2f90*/  IADD3 R164, P3, R164, R160, RZ ;  /* 0x000000a0a4a47210 */ /* 0x000fe20007f7e0ff */
[----:B------:R-:W-:Y:S01]  /*2fa0*/  IMAD.MOV.U32 R152, RZ, RZ, R15 ;  /* 0x000000ffff987224 */ /* 0x000fe200078e000f */
[----:B------:R-:W-:Y:S01]  /*2fb0*/  ISETP.GT.AND P2, PT, R0, 0x8, P2 ;  /* 0x000000080000780c */ /* 0x000fe20001744270 */
[----:B------:R-:W-:Y:S02]  /*2fc0*/  FMUL R20, R20, R155 ;  /* 0x0000009b14147220 */ /* 0x000fe40000400000 */
[----:B------:R-:W-:Y:S02]  /*2fd0*/  IMAD.X R21, R167, 0x1, R21, P3 ;  /* 0x00000001a7157824 */ /* 0x000fe400018e0615 */
[----:B------:R-:W-:Y:S01]  /*2fe0*/  FFMA R159, R25, R154, R20 ;  /* 0x0000009a199f7223 */ /* 0x000fe20000000014 */
[----:B------:R-:W-:-:S04]  /*2ff0*/  LEA R20, P3, R164, R12, 0x2 ;  /* 0x0000000ca4147211 */ /* 0x000fc800078610ff */
[----:B------:R-:W-:Y:S02]  /*3000*/  F2FP.TF32.F32.PACK_B R159, R159 ;  /* 0x0000009fff9f723e */ /* 0x000fe400024050ff */
[----:B------:R-:W-:-:S03]  /*3010*/  LEA.HI.X R21, R164, R13, R21, 0x2, P3 ;  /* 0x0000000da4157211 */ /* 0x000fc600018f1415 */
[----:B------:R2:W-:Y:S04]  /*3020*/  @P1 STG.E desc[UR36][R4.64+0x4], R159 ;  /* 0x0000049f04001986 */ /* 0x0005e8000c101924 */
[----:B------:R-:W3:Y:S01]  /*3030*/  @P2 LDG.E.LTC128B R152, desc[UR36][R20.64] ;  /* 0x0000002414982981 */ /* 0x000ee2000c1e1920 */
[----:B------:R-:W-:Y:S01]  /*3040*/  IADD3 R8, P1, R8, R160, RZ ;  /* 0x000000a008087210 */ /* 0x000fe20007f3e0ff */
[----:B------:R-:W-:Y:S01]  /*3050*/  BSSY B1, `(.L_x_38) ;  /* 0x0000011000017945 */ /* 0x000fe20003800000 */
[----:B------:R-:W-:Y:S02]  /*3060*/  SHF.L.U64.HI R11, R10, 0x5, R11 ;  /* 0x000000050a0b7819 */ /* 0x000fe4000001020b */
[----:B------:R-:W-:Y:S01]  /*3070*/  ISETP.GT.AND P0, PT, R0, 0x8, P0 ;  /* 0x000000080000780c */ /* 0x000fe20000704270 */
[----:B------:R-:W-:Y:S01]  /*3080*/  IMAD.X R9, R9, 0x1, R167, P1 ;  /* 0x0000000109097824 */ /* 0x000fe200008e06a7 */
[----:B------:R-:W-:Y:S01]  /*3090*/  LEA R10, P1, R10, R4, 0x5 ;  /* 0x000000040a0a7211 */ /* 0x000fe200078228ff */
[----:B------:R-:W-:-:S04]  /*30a0*/  IMAD.WIDE.U32 R14, R23, R14, R8 ;  /* 0x0000000e170e7225 */ /* 0x000fc800078e0008 */
[----:B------:R-:W-:Y:S01]  /*30b0*/  IMAD.X R11, R11, 0x1, R5, P1 ;  /* 0x000000010b0b7824 */ /* 0x000fe200008e0605 */
[----:B------:R-:W-:Y:S01]  /*30c0*/  LEA R8, P3, R14, R12, 0x2 ;  /* 0x0000000c0e087211 */ /* 0x000fe200078610ff */
[----:B------:R-:W-:-:S05]  /*30d0*/  IMAD.IADD R9, R163, 0x1, R15 ;  /* 0x00000001a3097824 */ /* 0x000fca00078e020f */
[----:B------:R-:W-:Y:S02]  /*30e0*/  LEA.HI.X R9, R14, R13, R9, 0x2, P3 ;  /* 0x0000000d0e097211 */ /* 0x000fe400018f1409 */
[----:B---3--:R-:W-:-:S05]  /*30f0*/  LOP3.LUT R24, R152, 0xffffe000, RZ, 0xc0, !PT ;  /* 0xffffe00098187812 */ /* 0x008fca00078ec0ff */
[----:B------:R-:W-:-:S04]  /*3100*/  FMUL R25, R24, R155 ;  /* 0x0000009b18197220 */ /* 0x000fc80000400000 */
[----:B------:R-:W-:-:S05]  /*3110*/  FFMA R25, R26, R154, R25 ;  /* 0x0000009a1a197223 */ /* 0x000fca0000000019 */
[----:B------:R-:W-:-:S05]  /*3120*/  F2FP.TF32.F32.PACK_B R25, R25 ;  /* 0x00000019ff19723e */ /* 0x000fca00024050ff */
[----:B------:R2:W-:Y:S01]  /*3130*/  @P2 STG.E desc[UR36][R10.64], R25 ;  /* 0x000000190a002986 */ /* 0x0005e2000c101924 */
[----:B------:R-:W-:Y:S05]  /*3140*/  @!P0 BRA `(.L_x_39) ;  /* 0x0000000000048947 */ /* 0x000fea0003800000 */
[----:B------:R3:W5:Y:S02]  /*3150*/  LDG.E.LTC128B R152, desc[UR36][R8.64+0x4] ;  /* 0x0000042408987981 */ /* 0x000764000c1e1920 */
.L_x_39:
[----:B------:R-:W-:Y:S05]  /*3160*/  BSYNC B1 ;  /* 0x0000000000017941 */ /* 0x000fea0003800000 */
.L_x_38:
[----:B-----5:R-:W-:Y:S01]  /*3170*/  LOP3.LUT R12, R152, 0xffffe000, RZ, 0xc0, !PT ;  /* 0xffffe000980c7812 */ /* 0x020fe200078ec0ff */
[----:B------:R-:W-:Y:S01]  /*3180*/  BSSY B1, `(.L_x_40) ;  /* 0x0000009000017945 */ /* 0x000fe20003800000 */
[----:B------:R-:W-:-:S03]  /*3190*/  ISETP.GT.AND P1, PT, R3, 0x8, PT ;  /* 0x000000080300780c */ /* 0x000fc60003f24270 */
[----:B------:R-:W-:Y:S01]  /*31a0*/  FMUL R12, R12, R155 ;  /* 0x0000009b0c0c7220 */ /* 0x000fe20000400000 */
[----:B------:R-:W-:-:S03]  /*31b0*/  ISETP.GT.AND P2, PT, R0, RZ, P1 ;  /* 0x000000ff0000720c */ /* 0x000fc60000f44270 */
[----:B------:R-:W-:-:S05]  /*31c0*/  FFMA R27, R27, R154, R12 ;  /* 0x0000009a1b1b7223 */ /* 0x000fca000000000c */
[----:B------:R-:W-:-:S05]  /*31d0*/  F2FP.TF32.F32.PACK_B R27, R27 ;  /* 0x0000001bff1b723e */ /* 0x000fca00024050ff */
[----:B------:R4:W-:Y:S01]  /*31e0*/  @P0 STG.E desc[UR36][R10.64+0x4], R27 ;  /* 0x0000041b0a000986 */ /* 0x0009e2000c101924 */
[----:B------:R-:W-:Y:S05]  /*31f0*/  @!P2 BRA `(.L_x_41) ;  /* 0x000000000004a947 */ /* 0x000fea0003800000 */
[----:B------:R0:W5:Y:S02]  /*3200*/  LDG.E.LTC128B R152, desc[UR36][R6.64+0x20] ;  /* 0x0000202406987981 */ /* 0x000164000c1e1920 */
.L_x_41:
[----:B------:R-:W-:Y:S05]  /*3210*/  BSYNC B1 ;  /* 0x0000000000017941 */ /* 0x000fea0003800000 */
.L_x_40:
        /* <DEDUP_REMOVED lines=10> */
.L_x_43:
[----:B------:R-:W-:Y:S05]  /*32c0*/  BSYNC B1 ;  /* 0x0000000000017941 */ /* 0x000fea0003800000 */
.L_x_42:
[----:B-----5:R-:W-:Y:S01]  /*32d0*/  LOP3.LUT R12, R152, 0xffffe000, RZ, 0xc0, !PT ;  /* 0xffffe000980c7812 */ /* 0x020fe200078ec0ff */
[----:B------:R-:W-:Y:S01]  /*32e0*/  BSSY B1, `(.L_x_44) ;  /* 0x0000008000017945 */ /* 0x000fe20003800000 */
[----:B------:R-:W-:-:S03]  /*32f0*/  ISETP.GT.AND P1, PT, R0, 0x8, P1 ;  /* 0x000000080000780c */ /* 0x000fc60000f24270 */
[----:B------:R-:W-:-:S04]  /*3300*/  FMUL R12, R12, R155 ;  /* 0x0000009b0c0c7220 */ /* 0x000fc80000400000 */
[----:B------:R-:W-:-:S05]  /*3310*/  FFMA R29, R29, R154, R12 ;  /* 0x0000009a1d1d7223 */ /* 0x000fca000000000c */
[----:B------:R-:W-:-:S05]  /*3320*/  F2FP.TF32.F32.PACK_B R29, R29 ;  /* 0x0000001dff1d723e */ /* 0x000fca00024050ff */
[----:B------:R0:W-:Y:S01]  /*3330*/  @P3 STG.E desc[UR36][R4.64+0x24], R29 ;  /* 0x0000241d04003986 */ /* 0x0001e2000c101924 */
[----:B------:R-:W-:Y:S05]  /*3340*/  @!P1 BRA `(.L_x_45) ;  /* 0x0000000000049947 */ /* 0x000fea0003800000 */
[----:B------:R0:W5:Y:S02]  /*3350*/  LDG.E.LTC128B R152, desc[UR36][R8.64+0x20] ;  /* 0x0000202408987981 */ /* 0x000164000c1e1920 */
.L_x_45:
[----:B------:R-:W-:Y:S05]  /*3360*/  BSYNC B1 ;  /* 0x0000000000017941 */ /* 0x000fea0003800000 */
.L_x_44:
[----:B-----5:R-:W-:Y:S01]  /*3370*/  LOP3.LUT R12, R152, 0xffffe000, RZ, 0xc0, !PT ;  /* 0xffffe000980c7812 */ /* 0x020fe200078ec0ff */
[----:B------:R-:W-:Y:S01]  /*3380*/  BSSY B1, `(.L_x_46) ;  /* 0x0000008000017945 */ /* 0x000fe20003800000 */
[----:B------:R-:W-:-:S03]  /*3390*/  ISETP.GT.AND P0, PT, R0, 0x8, P0 ;  /* 0x000000080000780c */ /* 0x000fc60000704270 */
[----:B0-----:R-:W-:-:S04]  /*33a0*/  FMUL R13, R12, R155 ;  /* 0x0000009b0c0d7220 */ /* 0x001fc80000400000 */
[----:B------:R-:W-:-:S05]  /*33b0*/  FFMA R13, R30, R154, R13 ;  /* 0x0000009a1e0d7223 */ /* 0x000fca000000000d */
[----:B------:R-:W-:-:S05]  /*33c0*/  F2FP.TF32.F32.PACK_B R13, R13 ;  /* 0x0000000dff0d723e */ /* 0x000fca00024050ff */
[----:B------:R0:W-:Y:S01]  /*33d0*/  @P1 STG.E desc[UR36][R10.64+0x20], R13 ;  /* 0x0000200d0a001986 */ /* 0x0001e2000c101924 */
[----:B------:R-:W-:Y:S05]  /*33e0*/  @!P0 BRA `(.L_x_47) ;  /* 0x0000000000048947 */ /* 0x000fea0003800000 */
[----:B------:R0:W5:Y:S02]  /*33f0*/  LDG.E.LTC128B R152, desc[UR36][R8.64+0x24] ;  /* 0x0000242408987981 */ /* 0x000164000c1e1920 */
.L_x_47:
[----:B------:R-:W-:Y:S05]  /*3400*/  BSYNC B1 ;  /* 0x0000000000017941 */ /* 0x000fea0003800000 */
.L_x_46:
        /* <DEDUP_REMOVED lines=10> */
.L_x_49:
[----:B------:R-:W-:Y:S05]  /*34b0*/  BSYNC B1 ;  /* 0x0000000000017941 */ /* 0x000fea0003800000 */
.L_x_48:
[----:B-----5:R-:W-:Y:S01]  /*34c0*/  LOP3.LUT R12, R152, 0xffffe000, RZ, 0xc0, !PT ;  /* 0xffffe000980c7812 */ /* 0x020fe200078ec0ff */
[----:B------:R-:W-:Y:S01]  /*34d0*/  BSSY B1, `(.L_x_50) ;  /* 0x0000009000017945 */ /* 0x000fe20003800000 */
[----:B------:R-:W-:-:S03]  /*34e0*/  ISETP.GT.AND P0, PT, R3, 0x11, PT ;  /* 0x000000110300780c */ /* 0x000fc60003f04270 */
[----:B0-----:R-:W-:Y:S01]  /*34f0*/  FMUL R13, R12, R155 ;  /* 0x0000009b0c0d7220 */ /* 0x001fe20000400000 */
[----:B------:R-:W-:-:S03]  /*3500*/  ISETP.GT.AND P3, PT, R0, RZ, P0 ;  /* 0x000000ff0000720c */ /* 0x000fc60000764270 */
[----:B------:R-:W-:-:S05]  /*3510*/  FFMA R13, R32, R154, R13 ;  /* 0x0000009a200d7223 */ /* 0x000fca000000000d */
[----:B------:R-:W-:-:S05]  /*3520*/  F2FP.TF32.F32.PACK_B R13, R13 ;  /* 0x0000000dff0d723e */ /* 0x000fca00024050ff */
[----:B------:R0:W-:Y:S01]  /*3530*/  @P2 STG.E desc[UR36][R4.64+0x40], R13 ;  /* 0x0000400d04002986 */ /* 0x0001e2000c101924 */
[----:B------:R-:W-:Y:S05]  /*3540*/  @!P3 BRA `(.L_x_51) ;  /* 0x000000000004b947 */ /* 0x000fea0003800000 */
[----:B------:R0:W5:Y:S02]  /*3550*/  LDG.E.LTC128B R152, desc[UR36][R6.64+0x44] ;  /* 0x0000442406987981 */ /* 0x000164000c1e1920 */
.L_x_51:
[----:B------:R-:W-:Y:S05]  /*3560*/  BSYNC B1 ;  /* 0x0000000000017941 */ /* 0x000fea0003800000 */
.L_x_50:
        /* <DEDUP_REMOVED lines=9> */
.L_x_53:
[----:B------:R-:W-:Y:S05]  /*3600*/  BSYNC B1 ;  /* 0x0000000000017941 */ /* 0x000fea0003800000 */
.L_x_52:
        /* <DEDUP_REMOVED lines=9> */
.L_x_55:
[----:B------:R-:W-:Y:S05]  /*36a0*/  BSYNC B1 ;  /* 0x0000000000017941 */ /* 0x000fea0003800000 */
.L_x_54:
        /* <DEDUP_REMOVED lines=10> */
.L_x_57:
[----:B------:R-:W-:Y:S05]  /*3750*/  BSYNC B1 ;  /* 0x0000000000017941 */ /* 0x000fea0003800000 */
.L_x_56:
        /* <DEDUP_REMOVED lines=10> */
.L_x_59:
[----:B------:R-:W-:Y:S05]  /*3800*/  BSYNC B1 ;  /* 0x0000000000017941 */ /* 0x000fea0003800000 */
.L_x_58:
        /* <DEDUP_REMOVED lines=9> */
.L_x_61:
[----:B------:R-:W-:Y:S05]  /*38a0*/  BSYNC B1 ;  /* 0x0000000000017941 */ /* 0x000fea0003800000 */
.L_x_60:
        /* <DEDUP_REMOVED lines=9> */
.L_x_63:
[----:B------:R-:W-:Y:S05]  /*3940*/  BSYNC B1 ;  /* 0x0000000000017941 */ /* 0x000fea0003800000 */
.L_x_62:
        /* <DEDUP_REMOVED lines=10> */
.L_x_65:
[----:B------:R-:W-:Y:S05]  /*39f0*/  BSYNC B1 ;  /* 0x0000000000017941 */ /* 0x000fea0003800000 */
.L_x_64:
        /* <DEDUP_REMOVED lines=10> */
.L_x_67:
[----:B------:R-:W-:Y:S05]  /*3aa0*/  BSYNC B1 ;  /* 0x0000000000017941 */ /* 0x000fea0003800000 */
.L_x_66:
        /* <DEDUP_REMOVED lines=9> */
.L_x_69:
[----:B------:R-:W-:Y:S05]  /*3b40*/  BSYNC B1 ;  /* 0x0000000000017941 */ /* 0x000fea0003800000 */
.L_x_68:
        /* <DEDUP_REMOVED lines=9> */
.L_x_71:
[----:B------:R-:W-:Y:S05]  /*3be0*/  BSYNC B1 ;  /* 0x0000000000017941 */ /* 0x000fea0003800000 */
.L_x_70:
        /* <DEDUP_REMOVED lines=10> */
.L_x_73:
[----:B------:R-:W-:Y:S05]  /*3c90*/  BSYNC B1 ;  /* 0x0000000000017941 */ /* 0x000fea0003800000 */
.L_x_72:
        /* <DEDUP_REMOVED lines=10> */
.L_x_75:
[----:B------:R-:W-:Y:S05]  /*3d40*/  BSYNC B1 ;  /* 0x0000000000017941 */ /* 0x000fea0003800000 */
.L_x_74:
        /* <DEDUP_REMOVED lines=9> */
.L_x_77:
[----:B------:R-:W-:Y:S05]  /*3de0*/  BSYNC B1 ;  /* 0x0000000000017941 */ /* 0x000fea0003800000 */
.L_x_76:
        /* <DEDUP_REMOVED lines=9> */
.L_x_79:
[----:B------:R-:W-:Y:S05]  /*3e80*/  BSYNC B1 ;  /* 0x0000000000017941 */ /* 0x000fea0003800000 */
.L_x_78:
        /* <DEDUP_REMOVED lines=10> */
.L_x_81:
[----:B------:R-:W-:Y:S05]  /*3f30*/  BSYNC B1 ;  /* 0x0000000000017941 */ /* 0x000fea0003800000 */
.L_x_80:
        /* <DEDUP_REMOVED lines=10> */
.L_x_83:
[----:B------:R-:W-:Y:S05]  /*3fe0*/  BSYNC B1 ;  /* 0x0000000000017941 */ /* 0x000fea0003800000 */
.L_x_82:
        /* <DEDUP_REMOVED lines=9> */
.L_x_85:
[----:B------:R-:W-:Y:S05]  /*4080*/  BSYNC B1 ;  /* 0x0000000000017941 */ /* 0x000fea0003800000 */
.L_x_84:
        /* <DEDUP_REMOVED lines=9> */
.L_x_87:
[----:B------:R-:W-:Y:S05]  /*4120*/  BSYNC B1 ;  /* 0x0000000000017941 */ /* 0x000fea0003800000 */
.L_x_86:
        /* <DEDUP_REMOVED lines=10> */
.L_x_89:
[----:B------:R-:W-:Y:S05]  /*41d0*/  BSYNC B1 ;  /* 0x0000000000017941 */ /* 0x000fea0003800000 */
.L_x_88:
        /* <DEDUP_REMOVED lines=10> */
.L_x_91:
[----:B------:R-:W-:Y:S05]  /*4280*/  BSYNC B1 ;  /* 0x0000000000017941 */ /* 0x000fea0003800000 */
.L_x_90:
        /* <DEDUP_REMOVED lines=9> */
.L_x_93:
[----:B------:R-:W-:Y:S05]  /*4320*/  BSYNC B1 ;  /* 0x0000000000017941 */ /* 0x000fea0003800000 */
.L_x_92:
        /* <DEDUP_REMOVED lines=9> */
.L_x_95:
[----:B------:R-:W-:Y:S05]  /*43c0*/  BSYNC B1 ;  /* 0x0000000000017941 */ /* 0x000fea0003800000 */
.L_x_94:
        /* <DEDUP_REMOVED lines=10> */
.L_x_97:
[----:B------:R-:W-:Y:S05]  /*4470*/  BSYNC B1 ;  /* 0x0000000000017941 */ /* 0x000fea0003800000 */
.L_x_96:
        /* <DEDUP_REMOVED lines=10> */
.L_x_99:
[----:B------:R-:W-:Y:S05]  /*4520*/  BSYNC B1 ;  /* 0x0000000000017941 */ /* 0x000fea0003800000 */
.L_x_98:
        /* <DEDUP_REMOVED lines=9> */
.L_x_101:
[----:B------:R-:W-:Y:S05]  /*45c0*/  BSYNC B1 ;  /* 0x0000000000017941 */ /* 0x000fea0003800000 */
.L_x_100:
        /* <DEDUP_REMOVED lines=9> */
.L_x_103:
[----:B------:R-:W-:Y:S05]  /*4660*/  BSYNC B1 ;  /* 0x0000000000017941 */ /* 0x000fea0003800000 */
.L_x_102:
        /* <DEDUP_REMOVED lines=10> */
.L_x_105:
[----:B------:R-:W-:Y:S05]  /*4710*/  BSYNC B1 ;  /* 0x0000000000017941 */ /* 0x000fea0003800000 */
.L_x_104:
        /* <DEDUP_REMOVED lines=10> */
.L_x_107:
[----:B------:R-:W-:Y:S05]  /*47c0*/  BSYNC B1 ;  /* 0x0000000000017941 */ /* 0x000fea0003800000 */
.L_x_106:
        /* <DEDUP_REMOVED lines=9> */
.L_x_109:
[----:B------:R-:W-:Y:S05]  /*4860*/  BSYNC B1 ;  /* 0x0000000000017941 */ /* 0x000fea0003800000 */
.L_x_108:
        /* <DEDUP_REMOVED lines=9> */
.L_x_111:
[----:B------:R-:W-:Y:S05]  /*4900*/  BSYNC B1 ;  /* 0x0000000000017941 */ /* 0x000fea0003800000 */
.L_x_110:
        /* <DEDUP_REMOVED lines=10> */
.L_x_113:
[----:B------:R-:W-:Y:S05]  /*49b0*/  BSYNC B1 ;  /* 0x0000000000017941 */ /* 0x000fea0003800000 */
.L_x_112:
        /* <DEDUP_REMOVED lines=10> */
.L_x_115:
[----:B------:R-:W-:Y:S05]  /*4a60*/  BSYNC B1 ;  /* 0x0000000000017941 */ /* 0x000fea0003800000 */
.L_x_114:
        /* <DEDUP_REMOVED lines=9> */
.L_x_117:
[----:B------:R-:W-:Y:S05]  /*4b00*/  BSYNC B1 ;  /* 0x0000000000017941 */ /* 0x000fea0003800000 */
.L_x_116:
        /* <DEDUP_REMOVED lines=9> */
.L_x_119:
[----:B------:R-:W-:Y:S05]  /*4ba0*/  BSYNC B1 ;  /* 0x0000000000017941 */ /* 0x000fea0003800000 */
.L_x_118:
        /* <DEDUP_REMOVED lines=10> */
.L_x_121:
[----:B------:R-:W-:Y:S05]  /*4c50*/  BSYNC B1 ;  /* 0x0000000000017941 */ /* 0x000fea0003800000 */
.L_x_120:
        /* <DEDUP_REMOVED lines=10> */
.L_x_123:
[----:B------:R-:W-:Y:S05]  /*4d00*/  BSYNC B1 ;  /* 0x0000000000017941 */ /* 0x000fea0003800000 */
.L_x_122:
        /* <DEDUP_REMOVED lines=9> */
.L_x_125:
[----:B------:R-:W-:Y:S05]  /*4da0*/  BSYNC B1 ;  /* 0x0000000000017941 */ /* 0x000fea0003800000 */
.L_x_124:
        /* <DEDUP_REMOVED lines=9> */
.L_x_127:
[----:B------:R-:W-:Y:S05]  /*4e40*/  BSYNC B1 ;  /* 0x0000000000017941 */ /* 0x000fea0003800000 */
.L_x_126:
        /* <DEDUP_REMOVED lines=10> */
.L_x_129:
[----:B------:R-:W-:Y:S05]  /*4ef0*/  BSYNC B1 ;  /* 0x0000000000017941 */ /* 0x000fea0003800000 */
.L_x_128:
        /* <DEDUP_REMOVED lines=10> */
.L_x_131:
[----:B------:R-:W-:Y:S05]  /*4fa0*/  BSYNC B1 ;  /* 0x0000000000017941 */ /* 0x000fea0003800000 */
.L_x_130:
        /* <DEDUP_REMOVED lines=9> */
.L_x_133:
[----:B------:R-:W-:Y:S05]  /*5040*/  BSYNC B1 ;  /* 0x0000000000017941 */ /* 0x000fea0003800000 */
.L_x_132:
        /* <DEDUP_REMOVED lines=9> */
.L_x_135:
[----:B------:R-:W-:Y:S05]  /*50e0*/  BSYNC B1 ;  /* 0x0000000000017941 */ /* 0x000fea0003800000 */
.L_x_134:
        /* <DEDUP_REMOVED lines=10> */
.L_x_137:
[----:B------:R-:W-:Y:S05]  /*5190*/  BSYNC B1 ;  /* 0x0000000000017941 */ /* 0x000fea0003800000 */
.L_x_136:
        /* <DEDUP_REMOVED lines=10> */
.L_x_139:
[----:B------:R-:W-:Y:S05]  /*5240*/  BSYNC B1 ;  /* 0x0000000000017941 */ /* 0x000fea0003800000 */
.L_x_138:
        /* <DEDUP_REMOVED lines=9> */
.L_x_141:
[----:B------:R-:W-:Y:S05]  /*52e0*/  BSYNC B1 ;  /* 0x0000000000017941 */ /* 0x000fea0003800000 */
.L_x_140:
        /* <DEDUP_REMOVED lines=9> */
.L_x_143:
[----:B------:R-:W-:Y:S05]  /*5380*/  BSYNC B1 ;  /* 0x0000000000017941 */ /* 0x000fea0003800000 */
.L_x_142:
        /* <DEDUP_REMOVED lines=10> */
.L_x_145:
[----:B------:R-:W-:Y:S05]  /*5430*/  BSYNC B1 ;  /* 0x0000000000017941 */ /* 0x000fea0003800000 */
.L_x_144:
        /* <DEDUP_REMOVED lines=10> */
.L_x_147:
[----:B------:R-:W-:Y:S05]  /*54e0*/  BSYNC B1 ;  /* 0x0000000000017941 */ /* 0x000fea0003800000 */
.L_x_146:
        /* <DEDUP_REMOVED lines=9> */
.L_x_149:
[----:B------:R-:W-:Y:S05]  /*5580*/  BSYNC B1 ;  /* 0x0000000000017941 */ /* 0x000fea0003800000 */
.L_x_148:
        /* <DEDUP_REMOVED lines=9> */
.L_x_151:
[----:B------:R-:W-:Y:S05]  /*5620*/  BSYNC B1 ;  /* 0x0000000000017941 */ /* 0x000fea0003800000 */
.L_x_150:
        /* <DEDUP_REMOVED lines=10> */
.L_x_153:
[----:B------:R-:W-:Y:S05]  /*56d0*/  BSYNC B1 ;  /* 0x0000000000017941 */ /* 0x000fea0003800000 */
.L_x_152:
        /* <DEDUP_REMOVED lines=10> */
.L_x_155:
[----:B------:R-:W-:Y:S05]  /*5780*/  BSYNC B1 ;  /* 0x0000000000017941 */ /* 0x000fea0003800000 */
.L_x_154:
        /* <DEDUP_REMOVED lines=9> */
.L_x_157:
[----:B------:R-:W-:Y:S05]  /*5820*/  BSYNC B1 ;  /* 0x0000000000017941 */ /* 0x000fea0003800000 */
.L_x_156:
        /* <DEDUP_REMOVED lines=9> */
.L_x_159:
[----:B------:R-:W-:Y:S05]  /*58c0*/  BSYNC B1 ;  /* 0x0000000000017941 */ /* 0x000fea0003800000 */
.L_x_158:
        /* <DEDUP_REMOVED lines=10> */
.L_x_161:
[----:B------:R-:W-:Y:S05]  /*5970*/  BSYNC B1 ;  /* 0x0000000000017941 */ /* 0x000fea0003800000 */
.L_x_160:
        /* <DEDUP_REMOVED lines=10> */
.L_x_163:
[----:B------:R-:W-:Y:S05]  /*5a20*/  BSYNC B1 ;  /* 0x0000000000017941 */ /* 0x000fea0003800000 */
.L_x_162:
        /* <DEDUP_REMOVED lines=9> */
.L_x_165:
[----:B------:R-:W-:Y:S05]  /*5ac0*/  BSYNC B1 ;  /* 0x0000000000017941 */ /* 0x000fea0003800000 */
.L_x_164:
        /* <DEDUP_REMOVED lines=9> */
.L_x_167:
[----:B------:R-:W-:Y:S05]  /*5b60*/  BSYNC B1 ;  /* 0x0000000000017941 */ /* 0x000fea0003800000 */
.L_x_166:
        /* <DEDUP_REMOVED lines=10> */
.L_x_169:
[----:B------:R-:W-:Y:S05]  /*5c10*/  BSYNC B1 ;  /* 0x0000000000017941 */ /* 0x000fea0003800000 */
.L_x_168:
        /* <DEDUP_REMOVED lines=10> */
.L_x_171:
[----:B------:R-:W-:Y:S05]  /*5cc0*/  BSYNC B1 ;  /* 0x0000000000017941 */ /* 0x000fea0003800000 */
.L_x_170:
        /* <DEDUP_REMOVED lines=9> */
.L_x_173:
[----:B------:R-:W-:Y:S05]  /*5d60*/  BSYNC B1 ;  /* 0x0000000000017941 */ /* 0x000fea0003800000 */
.L_x_172:
        /* <DEDUP_REMOVED lines=9> */
.L_x_175:
[----:B------:R-:W-:Y:S05]  /*5e00*/  BSYNC B1 ;  /* 0x0000000000017941 */ /* 0x000fea0003800000 */
.L_x_174:
        /* <DEDUP_REMOVED lines=10> */
.L_x_177:
[----:B------:R-:W-:Y:S05]  /*5eb0*/  BSYNC B1 ;  /* 0x0000000000017941 */ /* 0x000fea0003800000 */
.L_x_176:
        /* <DEDUP_REMOVED lines=10> */
.L_x_179:
[----:B------:R-:W-:Y:S05]  /*5f60*/  BSYNC B1 ;  /* 0x0000000000017941 */ /* 0x000fea0003800000 */
.L_x_178:
        /* <DEDUP_REMOVED lines=9> */
.L_x_181:
[----:B------:R-:W-:Y:S05]  /*6000*/  BSYNC B1 ;  /* 0x0000000000017941 */ /* 0x000fea0003800000 */
.L_x_180:
        /* <DEDUP_REMOVED lines=9> */
.L_x_183:
[----:B------:R-:W-:Y:S05]  /*60a0*/  BSYNC B1 ;  /* 0x0000000000017941 */ /* 0x000fea0003800000 */
.L_x_182:
        /* <DEDUP_REMOVED lines=10> */
.L_x_185:
[----:B------:R-:W-:Y:S05]  /*6150*/  BSYNC B1 ;  /* 0x0000000000017941 */ /* 0x000fea0003800000 */
.L_x_184:
        /* <DEDUP_REMOVED lines=10> */
.L_x_187:
[----:B------:R-:W-:Y:S05]  /*6200*/  BSYNC B1 ;  /* 0x0000000000017941 */ /* 0x000fea0003800000 */
.L_x_186:
        /* <DEDUP_REMOVED lines=9> */
.L_x_189:
[----:B------:R-:W-:Y:S05]  /*62a0*/  BSYNC B1 ;  /* 0x0000000000017941 */ /* 0x000fea0003800000 */
.L_x_188:
        /* <DEDUP_REMOVED lines=9> */
.L_x_191:
[----:B------:R-:W-:Y:S05]  /*6340*/  BSYNC B1 ;  /* 0x0000000000017941 */ /* 0x000fea0003800000 */
.L_x_190:
        /* <DEDUP_REMOVED lines=10> */
.L_x_193:
[----:B------:R-:W-:Y:S05]  /*63f0*/  BSYNC B1 ;  /* 0x0000000000017941 */ /* 0x000fea0003800000 */
.L_x_192:
        /* <DEDUP_REMOVED lines=10> */
.L_x_195:
[----:B------:R-:W-:Y:S05]  /*64a0*/  BSYNC B1 ;  /* 0x0000000000017941 */ /* 0x000fea0003800000 */
.L_x_194:
        /* <DEDUP_REMOVED lines=9> */
.L_x_197:
[----:B------:R-:W-:Y:S05]  /*6540*/  BSYNC B1 ;  /* 0x0000000000017941 */ /* 0x000fea0003800000 */
.L_x_196:
        /* <DEDUP_REMOVED lines=9> */
.L_x_199:
[----:B------:R-:W-:Y:S05]  /*65e0*/  BSYNC B1 ;  /* 0x0000000000017941 */ /* 0x000fea0003800000 */
.L_x_198:
        /* <DEDUP_REMOVED lines=10> */
.L_x_201:
[----:B------:R-:W-:Y:S05]  /*6690*/  BSYNC B1 ;  /* 0x0000000000017941 */ /* 0x000fea0003800000 */
.L_x_200:
        /* <DEDUP_REMOVED lines=10> */
.L_x_203:
[----:B------:R-:W-:Y:S05]  /*6740*/  BSYNC B1 ;  /* 0x0000000000017941 */ /* 0x000fea0003800000 */
.L_x_202:
        /* <DEDUP_REMOVED lines=9> */
.L_x_205:
[----:B------:R-:W-:Y:S05]  /*67e0*/  BSYNC B1 ;  /* 0x0000000000017941 */ /* 0x000fea0003800000 */
.L_x_204:
        /* <DEDUP_REMOVED lines=9> */
.L_x_207:
[----:B------:R-:W-:Y:S05]  /*6880*/  BSYNC B1 ;  /* 0x0000000000017941 */ /* 0x000fea0003800000 */
.L_x_206:
        /* <DEDUP_REMOVED lines=10> */
.L_x_209:
[----:B------:R-:W-:Y:S05]  /*6930*/  BSYNC B1 ;  /* 0x0000000000017941 */ /* 0x000fea0003800000 */
.L_x_208:
        /* <DEDUP_REMOVED lines=10> */
.L_x_211:
[----:B------:R-:W-:Y:S05]  /*69e0*/  BSYNC B1 ;  /* 0x0000000000017941 */ /* 0x000fea0003800000 */
.L_x_210:
        /* <DEDUP_REMOVED lines=9> */
.L_x_213:
[----:B------:R-:W-:Y:S05]  /*6a80*/  BSYNC B1 ;  /* 0x0000000000017941 */ /* 0x000fea0003800000 */
.L_x_212:
        /* <DEDUP_REMOVED lines=9> */
.L_x_215:
[----:B------:R-:W-:Y:S05]  /*6b20*/  BSYNC B1 ;  /* 0x0000000000017941 */ /* 0x000fea0003800000 */
.L_x_214:
        /* <DEDUP_REMOVED lines=10> */
.L_x_217:
[----:B------:R-:W-:Y:S05]  /*6bd0*/  BSYNC B1 ;  /* 0x0000000000017941 */ /* 0x000fea0003800000 */
.L_x_216:
        /* <DEDUP_REMOVED lines=10> */
.L_x_219:
[----:B------:R-:W-:Y:S05]  /*6c80*/  BSYNC B1 ;  /* 0x0000000000017941 */ /* 0x000fea0003800000 */
.L_x_218:
        /* <DEDUP_REMOVED lines=9> */
.L_x_221:
[----:B------:R-:W-:Y:S05]  /*6d20*/  BSYNC B1 ;  /* 0x0000000000017941 */ /* 0x000fea0003800000 */
.L_x_220:
        /* <DEDUP_REMOVED lines=9> */
.L_x_223:
[----:B------:R-:W-:Y:S05]  /*6dc0*/  BSYNC B1 ;  /* 0x0000000000017941 */ /* 0x000fea0003800000 */
.L_x_222:
        /* <DEDUP_REMOVED lines=10> */
.L_x_225:
[----:B------:R-:W-:Y:S05]  /*6e70*/  BSYNC B1 ;  /* 0x0000000000017941 */ /* 0x000fea0003800000 */
.L_x_224:
        /* <DEDUP_REMOVED lines=10> */
.L_x_227:
[----:B------:R-:W-:Y:S05]  /*6f20*/  BSYNC B1 ;  /* 0x0000000000017941 */ /* 0x000fea0003800000 */
.L_x_226:
        /* <DEDUP_REMOVED lines=9> */
.L_x_229:
[----:B------:R-:W-:Y:S05]  /*6fc0*/  BSYNC B1 ;  /* 0x0000000000017941 */ /* 0x000fea0003800000 */
.L_x_228:
        /* <DEDUP_REMOVED lines=9> */
.L_x_231:
[----:B------:R-:W-:Y:S05]  /*7060*/  BSYNC B1 ;  /* 0x0000000000017941 */ /* 0x000fea0003800000 */
.L_x_230:
        /* <DEDUP_REMOVED lines=10> */
.L_x_233:
[----:B------:R-:W-:Y:S05]  /*7110*/  BSYNC B1 ;  /* 0x0000000000017941 */ /* 0x000fea0003800000 */
.L_x_232:
        /* <DEDUP_REMOVED lines=10> */
.L_x_235:
[----:B------:R-:W-:Y:S05]  /*71c0*/  BSYNC B1 ;  /* 0x0000000000017941 */ /* 0x000fea0003800000 */
.L_x_234:
        /* <DEDUP_REMOVED lines=9> */
.L_x_237:
[----:B------:R-:W-:Y:S05]  /*7260*/  BSYNC B1 ;  /* 0x0000000000017941 */ /* 0x000fea0003800000 */
.L_x_236:
        /* <DEDUP_REMOVED lines=9> */
.L_x_239:
[----:B------:R-:W-:Y:S05]  /*7300*/  BSYNC B1 ;  /* 0x0000000000017941 */ /* 0x000fea0003800000 */
.L_x_238:
        /* <DEDUP_REMOVED lines=10> */
.L_x_241:
[----:B------:R-:W-:Y:S05]  /*73b0*/  BSYNC B1 ;  /* 0x0000000000017941 */ /* 0x000fea0003800000 */
.L_x_240:
        /* <DEDUP_REMOVED lines=10> */
.L_x_243:
[----:B------:R-:W-:Y:S05]  /*7460*/  BSYNC B1 ;  /* 0x0000000000017941 */ /* 0x000fea0003800000 */
.L_x_242:
        /* <DEDUP_REMOVED lines=9> */
.L_x_245:
[----:B------:R-:W-:Y:S05]  /*7500*/  BSYNC B1 ;  /* 0x0000000000017941 */ /* 0x000fea0003800000 */
.L_x_244:
        /* <DEDUP_REMOVED lines=9> */
.L_x_247:
[----:B------:R-:W-:Y:S05]  /*75a0*/  BSYNC B1 ;  /* 0x0000000000017941 */ /* 0x000fea0003800000 */
.L_x_246:
        /* <DEDUP_REMOVED lines=10> */
.L_x_249:
[----:B------:R-:W-:Y:S05]  /*7650*/  BSYNC B1 ;  /* 0x0000000000017941 */ /* 0x000fea0003800000 */
.L_x_248:
        /* <DEDUP_REMOVED lines=10> */
.L_x_251:
[----:B------:R-:W-:Y:S05]  /*7700*/  BSYNC B1 ;  /* 0x0000000000017941 */ /* 0x000fea0003800000 */
.L_x_250:
        /* <DEDUP_REMOVED lines=9> */
.L_x_253:
[----:B------:R-:W-:Y:S05]  /*77a0*/  BSYNC B1 ;  /* 0x0000000000017941 */ /* 0x000fea0003800000 */
.L_x_252:
        /* <DEDUP_REMOVED lines=9> */
.L_x_255:
[----:B------:R-:W-:Y:S05]  /*7840*/  BSYNC B1 ;  /* 0x0000000000017941 */ /* 0x000fea0003800000 */
.L_x_254:
        /* <DEDUP_REMOVED lines=10> */
.L_x_257:
[----:B------:R-:W-:Y:S05]  /*78f0*/  BSYNC B1 ;  /* 0x0000000000017941 */ /* 0x000fea0003800000 */
.L_x_256:
        /* <DEDUP_REMOVED lines=10> */
.L_x_259:
[----:B------:R-:W-:Y:S05]  /*79a0*/  BSYNC B1 ;  /* 0x0000000000017941 */ /* 0x000fea0003800000 */
.L_x_258:
        /* <DEDUP_REMOVED lines=9> */
.L_x_261:
[----:B------:R-:W-:Y:S05]  /*7a40*/  BSYNC B1 ;  /* 0x0000000000017941 */ /* 0x000fea0003800000 */
.L_x_260:
        /* <DEDUP_REMOVED lines=9> */
.L_x_263:
[----:B------:R-:W-:Y:S05]  /*7ae0*/  BSYNC B1 ;  /* 0x0000000000017941 */ /* 0x000fea0003800000 */
.L_x_262:
        /* <DEDUP_REMOVED lines=10> */
.L_x_265:
[----:B------:R-:W-:Y:S05]  /*7b90*/  BSYNC B1 ;  /* 0x0000000000017941 */ /* 0x000fea0003800000 */
.L_x_264:
        /* <DEDUP_REMOVED lines=10> */
.L_x_267:
[----:B------:R-:W-:Y:S05]  /*7c40*/  BSYNC B1 ;  /* 0x0000000000017941 */ /* 0x000fea0003800000 */
.L_x_266:
        /* <DEDUP_REMOVED lines=9> */
.L_x_269:
[----:B------:R-:W-:Y:S05]  /*7ce0*/  BSYNC B1 ;  /* 0x0000000000017941 */ /* 0x000fea0003800000 */
.L_x_268:
        /* <DEDUP_REMOVED lines=9> */
.L_x_271:
[----:B------:R-:W-:Y:S05]  /*7d80*/  BSYNC B1 ;  /* 0x0000000000017941 */ /* 0x000fea0003800000 */
.L_x_270:
        /* <DEDUP_REMOVED lines=10> */
.L_x_273:
[----:B------:R-:W-:Y:S05]  /*7e30*/  BSYNC B1 ;  /* 0x0000000000017941 */ /* 0x000fea0003800000 */
.L_x_272:
        /* <DEDUP_REMOVED lines=10> */
.L_x_275:
[----:B------:R-:W-:Y:S05]  /*7ee0*/  BSYNC B1 ;  /* 0x0000000000017941 */ /* 0x000fea0003800000 */
.L_x_274:
        /* <DEDUP_REMOVED lines=9> */
.L_x_277:
[----:B------:R-:W-:Y:S05]  /*7f80*/  BSYNC B1 ;  /* 0x0000000000017941 */ /* 0x000fea0003800000 */
.L_x_276:
        /* <DEDUP_REMOVED lines=9> */
.L_x_279:
[----:B------:R-:W-:Y:S05]  /*8020*/  BSYNC B1 ;  /* 0x0000000000017941 */ /* 0x000fea0003800000 */
.L_x_278:
        /* <DEDUP_REMOVED lines=10> */
.L_x_281:
[----:B------:R-:W-:Y:S05]  /*80d0*/  BSYNC B1 ;  /* 0x0000000000017941 */ /* 0x000fea0003800000 */
.L_x_280:
        /* <DEDUP_REMOVED lines=10> */
.L_x_283:
[----:B------:R-:W-:Y:S05]  /*8180*/  BSYNC B1 ;  /* 0x0000000000017941 */ /* 0x000fea0003800000 */
.L_x_282:
[----:B01---5:R-:W-:Y:S01]  /*8190*/  LOP3.LUT R6, R152, 0xffffe000, RZ, 0xc0, !PT ;  /* 0xffffe00098067812 */ /* 0x023fe200078ec0ff */
        /* <DEDUP_REMOVED lines=8> */
.L_x_285:
[----:B------:R-:W-:Y:S05]  /*8220*/  BSYNC B1 ;  /* 0x0000000000017941 */ /* 0x000fea0003800000 */
.L_x_284:
[----:B0-2--5:R-:W-:Y:S01]  /*8230*/  LOP3.LUT R4, R152, 0xffffe000, RZ, 0xc0, !PT ;  /* 0xffffe00098047812 */ /* 0x025fe200078ec0ff */
[----:B------:R-:W-:Y:S01]  /*8240*/  @P1 IMAD.MOV.U32 R5, RZ, RZ, R11 ;  /* 0x000000ffff051224 */ /* 0x000fe200078e000b */
[----:B------:R-:W-:Y:S01]  /*8250*/  ISETP.GT.AND P0, PT, R0, 0x8, P0 ;  /* 0x000000080000780c */ /* 0x000fe20000704270 */
[----:B------:R-:W-:Y:S02]  /*8260*/  BSSY B1, `(.L_x_286) ;  /* 0x0000008000017945 */ /* 0x000fe40003800000 */
[----:B------:R-:W-:Y:S01]  /*8270*/  FMUL R3, R4, R155 ;  /* 0x0000009b04037220 */ /* 0x000fe20000400000 */
[----:B------:R-:W-:-:S03]  /*8280*/  @P1 IMAD.MOV.U32 R4, RZ, RZ, R10 ;  /* 0x000000ffff041224 */ /* 0x000fc600078e000a */
[----:B------:R-:W-:-:S05]  /*8290*/  FFMA R3, R150, R154, R3 ;  /* 0x0000009a96037223 */ /* 0x000fca0000000003 */
[----:B------:R-:W-:-:S05]  /*82a0*/  F2FP.TF32.F32.PACK_B R3, R3 ;  /* 0x00000003ff03723e */ /* 0x000fca00024050ff */
[----:B------:R0:W-:Y:S01]  /*82b0*/  @P1 STG.E desc[UR36][R4.64+0x3e0], R3 ;  /* 0x0003e00304001986 */ /* 0x0001e2000c101924 */
[----:B------:R-:W-:Y:S05]  /*82c0*/  @!P0 BRA `(.L_x_287) ;  /* 0x0000000000048947 */ /* 0x000fea0003800000 */
[----:B------:R2:W5:Y:S02]  /*82d0*/  LDG.E.LTC128B R152, desc[UR36][R8.64+0x3e4] ;  /* 0x0003e42408987981 */ /* 0x000564000c1e1920 */
.L_x_287:
[----:B------:R-:W-:Y:S05]  /*82e0*/  BSYNC B1 ;  /* 0x0000000000017941 */ /* 0x000fea0003800000 */
.L_x_286:
[----:B------:R-:W-:Y:S05]  /*82f0*/  @!P0 BRA `(.L_x_288) ;  /* 0x0000002400308947 */ /* 0x000fea0003800000 */
[----:B-----5:R-:W-:-:S05]  /*8300*/  LOP3.LUT R152, R152, 0xffffe000, RZ, 0xc0, !PT ;  /* 0xffffe00098987812 */ /* 0x020fca00078ec0ff */
[----:B------:R-:W-:-:S04]  /*8310*/  FMUL R152, R152, R155 ;  /* 0x0000009b98987220 */ /* 0x000fc80000400000 */
[----:B------:R-:W-:-:S05]  /*8320*/  FFMA R151, R151, R154, R152 ;  /* 0x0000009a97977223 */ /* 0x000fca0000000098 */
[----:B------:R-:W-:-:S05]  /*8330*/  F2FP.TF32.F32.PACK_B R151, R151 ;  /* 0x00000097ff97723e */ /* 0x000fca00024050ff */
[----:B------:R0:W-:Y:S01]  /*8340*/  STG.E desc[UR36][R10.64+0x3e4], R151 ;  /* 0x0003e4970a007986 */ /* 0x0001e2000c101924 */
[----:B------:R-:W-:Y:S05]  /*8350*/  BRA `(.L_x_288) ;  /* 0x0000002400187947 */ /* 0x000fea0003800000 */
.L_x_35:
[----:B------:R-:W-:Y:S01]  /*8360*/  ISETP.GT.AND P3, PT, R3, 0x1, PT ;  /* 0x000000010300780c */ /* 0x000fe20003f64270 */
[----:B------:R-:W-:Y:S01]  /*8370*/  ULDC.64 UR4, c[0x0][0x5c0] ;  /* 0x0001700000047ab9 */ /* 0x000fe20000000a00 */
[-C--:B------:R-:W-:Y:S01]  /*8380*/  FMUL R9, R24, R154.reuse ;  /* 0x0000009a18097220 */ /* 0x080fe20000400000 */
[----:B------:R-:W-:Y:S01]  /*8390*/  LEA R4, P1, R162, UR4, 0x2 ;  /* 0x00000004a2047c11 */ /* 0x000fe2000f8210ff */
[-C--:B------:R-:W-:Y:S01]  /*83a0*/  FMUL R25, R25, R154.reuse ;  /* 0x0000009a19197220 */ /* 0x080fe20000400000 */
[----:B------:R-:W-:Y:S01]  /*83b0*/  ISETP.GT.AND P0, PT, R0, RZ, P3 ;  /* 0x000000ff0000720c */ /* 0x000fe20001f04270 */
[-C--:B------:R-:W-:Y:S01]  /*83c0*/  FMUL R13, R26, R154.reuse ;  /* 0x0000009a1a0d7220 */ /* 0x080fe20000400000 */
[----:B------:R-:W-:Y:S01]  /*83d0*/  ISETP.GT.AND P2, PT, R0, 0x8, P2 ;  /* 0x000000080000780c */ /* 0x000fe20001744270 */
[-C--:B------:R-:W-:Y:S01]  /*83e0*/  FMUL R27, R27, R154.reuse ;  /* 0x0000009a1b1b7220 */ /* 0x080fe20000400000 */
[----:B------:R-:W-:Y:S01]  /*83f0*/  LEA.HI.X R5, R162, UR5, R173, 0x2, P1 ;  /* 0x00000005a2057c11 */ /* 0x000fe200088f14ad */
[-C--:B------:R-:W-:Y:S01]  /*8400*/  FMUL R29, R29, R154.reuse ;  /* 0x0000009a1d1d7220 */ /* 0x080fe20000400000 */
[----:B------:R-:W-:Y:S01]  /*8410*/  F2FP.TF32.F32.PACK_B R9, R9 ;  /* 0x00000009ff09723e */ /* 0x000fe200024050ff */
[-C--:B------:R-:W-:Y:S01]  /*8420*/  FMUL R31, R31, R154.reuse ;  /* 0x0000009a1f1f7220 */ /* 0x080fe20000400000 */
[C---:B------:R-:W-:Y:S01]  /*8430*/  SHF.L.U64.HI R11, R10.reuse, 0x5, R11 ;  /* 0x000000050a0b7819 */ /* 0x040fe2000001020b */
[----:B------:R-:W-:Y:S01]  /*8440*/  FMUL R33, R33, R154 ;  /* 0x0000009a21217220 */ /* 0x000fe20000400000 */
[----:B------:R-:W-:Y:S01]  /*8450*/  LEA R6, P1, R10, R4, 0x5 ;  /* 0x000000040a067211 */ /* 0x000fe200078228ff */
[----:B------:R0:W-:Y:S01]  /*8460*/  @P4 STG.E desc[UR36][R4.64], R9 ;  /* 0x0000000904004986 */ /* 0x0001e2000c101924 */
[----:B------:R-:W-:Y:S01]  /*8470*/  F2FP.TF32.F32.PACK_B R25, R25 ;  /* 0x00000019ff19723e */ /* 0x000fe200024050ff */
[-C--:B------:R-:W-:Y:S01]  /*8480*/  FMUL R35, R35, R154.reuse ;  /* 0x0000009a23237220 */ /* 0x080fe20000400000 */
[----:B------:R-:W-:Y:S01]  /*8490*/  F2FP.TF32.F32.PACK_B R13, R13 ;  /* 0x0000000dff0d723e */ /* 0x000fe200024050ff */
[----:B------:R-:W-:Y:S01]  /*84a0*/  IMAD.X R7, R11, 0x1, R5, P1 ;  /* 0x000000010b077824 */ /* 0x000fe200008e0605 */
[C---:B------:R-:W-:Y:S01]  /*84b0*/  ISETP.GT.AND P4, PT, R3.reuse, 0x8, PT ;  /* 0x000000080300780c */ /* 0x040fe20003f84270 */
[----:B------:R-:W-:Y:S01]  /*84c0*/  @P0 STG.E desc[UR36][R4.64+0x4], R25 ;  /* 0x0000041904000986 */ /* 0x000fe2000c101924 */
[----:B------:R-:W-:Y:S01]  /*84d0*/  ISETP.GT.AND P0, PT, R3, 0x9, PT ;  /* 0x000000090300780c */ /* 0x000fe20003f04270 */
[-C--:B------:R-:W-:Y:S01]  /*84e0*/  FMUL R11, R30, R154.reuse ;  /* 0x0000009a1e0b7220 */ /* 0x080fe20000400000 */
[C---:B------:R-:W-:Y:S01]  /*84f0*/  ISETP.GT.AND P3, PT, R0.reuse, 0x8, P3 ;  /* 0x000000080000780c */ /* 0x040fe20001f64270 */
[----:B------:R1:W-:Y:S01]  /*8500*/  @P2 STG.E desc[UR36][R6.64], R13 ;  /* 0x0000000d06002986 */ /* 0x0003e2000c101924 */
[----:B------:R-:W-:Y:S01]  /*8510*/  ISETP.GT.AND P1, PT, R0, RZ, P4 ;  /* 0x000000ff0000720c */ /* 0x000fe20002724270 */
[-C--:B0-----:R-:W-:Y:S01]  /*8520*/  FMUL R9, R28, R154.reuse ;  /* 0x0000009a1c097220 */ /* 0x081fe20000400000 */
[C---:B------:R-:W-:Y:S01]  /*8530*/  ISETP.GT.AND P2, PT, R0.reuse, RZ, P0 ;  /* 0x000000ff0000720c */ /* 0x040fe20000744270 */
[-C--:B------:R-:W-:Y:S01]  /*8540*/  FMUL R37, R37, R154.reuse ;  /* 0x0000009a25257220 */ /* 0x080fe20000400000 */
[----:B------:R-:W-:Y:S01]  /*8550*/  ISETP.GT.AND P4, PT, R0, 0x8, P4 ;  /* 0x000000080000780c */ /* 0x000fe20002784270 */
[-C--:B------:R-:W-:Y:S01]  /*8560*/  FMUL R39, R39, R154.reuse ;  /* 0x0000009a27277220 */ /* 0x080fe20000400000 */
[----:B------:R-:W-:Y:S01]  /*8570*/  F2FP.TF32.F32.PACK_B R27, R27 ;  /* 0x0000001bff1b723e */ /* 0x000fe200024050ff */
[-C--:B------:R-:W-:Y:S01]  /*8580*/  FMUL R41, R41, R154.reuse ;  /* 0x0000009a29297220 */ /* 0x080fe20000400000 */
[----:B------:R-:W-:Y:S01]  /*8590*/  F2FP.TF32.F32.PACK_B R9, R9 ;  /* 0x00000009ff09723e */ /* 0x000fe200024050ff */
[-C--:B------:R-:W-:Y:S01]  /*85a0*/  FMUL R43, R43, R154.reuse ;  /* 0x0000009a2b2b7220 */ /* 0x080fe20000400000 */
[----:B------:R-:W-:Y:S01]  /*85b0*/  F2FP.TF32.F32.PACK_B R29, R29 ;  /* 0x0000001dff1d723e */ /* 0x000fe200024050ff */
[----:B------:R-:W-:Y:S01]  /*85c0*/  @P3 STG.E desc[UR36][R6.64+0x4], R27 ;  /* 0x0000041b06003986 */ /* 0x000fe2000c101924 */
[----:B------:R-:W-:Y:S01]  /*85d0*/  F2FP.TF32.F32.PACK_B R11, R11 ;  /* 0x0000000bff0b723e */ /* 0x000fe200024050ff */
[-C--:B-1----:R-:W-:Y:S01]  /*85e0*/  FMUL R13, R34, R154.reuse ;  /* 0x0000009a220d7220 */ /* 0x082fe20000400000 */
[----:B------:R-:W-:Y:S01]  /*85f0*/  ISETP.GT.AND P3, PT, R3, 0x11, PT ;  /* 0x000000110300780c */ /* 0x000fe20003f64270 */
[----:B------:R0:W-:Y:S01]  /*8600*/  @P1 STG.E desc[UR36][R4.64+0x20], R9 ;  /* 0x0000200904001986 */ /* 0x0001e2000c101924 */
[C---:B------:R-:W-:Y:S01]  /*8610*/  ISETP.GT.AND P0, PT, R0.reuse, 0x8, P0 ;  /* 0x000000080000780c */ /* 0x040fe20000704270 */
[-C--:B------:R-:W-:Y:S01]  /*8620*/  FMUL R45, R45, R154.reuse ;  /* 0x0000009a2d2d7220 */ /* 0x080fe20000400000 */
[----:B------:R-:W-:Y:S01]  /*8630*/  F2FP.TF32.F32.PACK_B R31, R31 ;  /* 0x0000001fff1f723e */ /* 0x000fe200024050ff */
[----:B------:R-:W-:Y:S01]  /*8640*/  @P2 STG.E desc[UR36][R4.64+0x24], R29 ;  /* 0x0000241d04002986 */ /* 0x000fe2000c101924 */
[----:B------:R-:W-:Y:S01]  /*8650*/  ISETP.GT.AND P2, PT, R3, 0x10, PT ;  /* 0x000000100300780c */ /* 0x000fe20003f44270 */
[-C--:B------:R-:W-:Y:S01]  /*8660*/  FMUL R47, R47, R154.reuse ;  /* 0x0000009a2f2f7220 */ /* 0x080fe20000400000 */
[----:B------:R-:W-:Y:S01]  /*8670*/  F2FP.TF32.F32.PACK_B R33, R33 ;  /* 0x00000021ff21723e */ /* 0x000fe200024050ff */
[----:B------:R1:W-:Y:S01]  /*8680*/  @P4 STG.E desc[UR36][R6.64+0x20], R11 ;  /* 0x0000200b06004986 */ /* 0x0003e2000c101924 */
[C---:B------:R-:W-:Y:S01]  /*8690*/  ISETP.GT.AND P1, PT, R0.reuse, RZ, P2 ;  /* 0x000000ff0000720c */ /* 0x040fe20001724270 */
[-C--:B------:R-:W-:Y:S01]  /*86a0*/  FMUL R49, R49, R154.reuse ;  /* 0x0000009a31317220 */ /* 0x080fe20000400000 */
[----:B------:R-:W-:Y:S01]  /*86b0*/  ISETP.GT.AND P4, PT, R0, RZ, P3 ;  /* 0x000000ff0000720c */ /* 0x000fe20001f84270 */
[-C--:B0-----:R-:W-:Y:S01]  /*86c0*/  FMUL R9, R32, R154.reuse ;  /* 0x0000009a20097220 */ /* 0x081fe20000400000 */
[----:B------:R-:W-:Y:S01]  /*86d0*/  ISETP.GT.AND P2, PT, R0, 0x8, P2 ;  /* 0x000000080000780c */ /* 0x000fe20001744270 */
[----:B------:R-:W-:Y:S01]  /*86e0*/  @P0 STG.E desc[UR36][R6.64+0x24], R31 ;  /* 0x0000241f06000986 */ /* 0x000fe2000c101924 */
[----:B------:R-:W-:Y:S01]  /*86f0*/  F2FP.TF32.F32.PACK_B R13, R13 ;  /* 0x0000000dff0d723e */ /* 0x000fe200024050ff */
[-C--:B------:R-:W-:Y:S01]  /*8700*/  FMUL R51, R51, R154.reuse ;  /* 0x0000009a33337220 */ /* 0x080fe20000400000 */
[----:B------:R-:W-:Y:S01]  /*8710*/  F2FP.TF32.F32.PACK_B R9, R9 ;  /* 0x00000009ff09723e */ /* 0x000fe200024050ff */
[-C--:B------:R-:W-:Y:S01]  /*8720*/  FMUL R53, R53, R154.reuse ;  /* 0x0000009a35357220 */ /* 0x080fe20000400000 */
[----:B------:R-:W-:Y:S01]  /*8730*/  ISETP.GT.AND P0, PT, R3, 0x19, PT ;  /* 0x000000190300780c */ /* 0x000fe20003f04270 */
[-C--:B-1----:R-:W-:Y:S01]  /*8740*/  FMUL R11, R38, R154.reuse ;  /* 0x0000009a260b7220 */ /* 0x082fe20000400000 */
[C---:B------:R-:W-:Y:S01]  /*8750*/  ISETP.GT.AND P3, PT, R0.reuse, 0x8, P3 ;  /* 0x000000080000780c */ /* 0x040fe20001f64270 */
[----:B------:R0:W-:Y:S01]  /*8760*/  @P1 STG.E desc[UR36][R4.64+0x40], R9 ;  /* 0x0000400904001986 */ /* 0x0001e2000c101924 */
[----:B------:R-:W-:Y:S01]  /*8770*/  F2FP.TF32.F32.PACK_B R35, R35 ;  /* 0x00000023ff23723e */ /* 0x000fe200024050ff */
        /* <DEDUP_REMOVED lines=11> */
[C---:B------:R-:W-:Y:S01]  /*8830*/  ISETP.GT.AND P4, PT, R0.reuse, 0x8, P4 ;  /* 0x000000080000780c */ /* 0x040fe20002784270 */
[----:B------:R-:W-:Y:S01]  /*8840*/  @P3 STG.E desc[UR36][R6.64+0x44], R35 ;  /* 0x0000442306003986 */ /* 0x000fe2000c101924 */
[----:B------:R-:W-:Y:S01]  /*8850*/  ISETP.GT.AND P3, PT, R3, 0x21, PT ;  /* 0x000000210300780c */ /* 0x000fe20003f64270 */
[-C--:B------:R-:W-:Y:S01]  /*8860*/  FMUL R61, R61, R154.reuse ;  /* 0x0000009a3d3d7220 */ /* 0x080fe20000400000 */
[----:B------:R-:W-:Y:S01]  /*8870*/  F2FP.TF32.F32.PACK_B R9, R9 ;  /* 0x00000009ff09723e */ /* 0x000fe200024050ff */
[-C--:B------:R-:W-:Y:S01]  /*8880*/  FMUL R63, R63, R154.reuse ;  /* 0x0000009a3f3f7220 */ /* 0x080fe20000400000 */
[----:B------:R-:W-:Y:S01]  /*8890*/  ISETP.GT.AND P0, PT, R0, 0x8, P0 ;  /* 0x000000080000780c */ /* 0x000fe20000704270 */
[-C--:B-1----:R-:W-:Y:S01]  /*88a0*/  FMUL R13, R42, R154.reuse ;  /* 0x0000009a2a0d7220 */ /* 0x082fe20000400000 */
[----:B------:R-:W-:Y:S01]  /*88b0*/  F2FP.TF32.F32.PACK_B R39, R39 ;  /* 0x00000027ff27723e */ /* 0x000fe200024050ff */
        /* <DEDUP_REMOVED lines=147> */
[----:B------:R-:W-:Y:S01]  /*91f0*/  ISETP.GT.AND P3, PT, R0, 0x8, P3 ;  /* 0x000000080000780c */ /* 0x000fe20001f64270 */
[-C--:B------:R-:W-:Y:S01]  /*9200*/  FMUL R131, R131, R154.reuse ;  /* 0x0000009a83837220 */ /* 0x080fe20000400000 */
[----:B------:R-:W-:Y:S01]  /*9210*/  F2FP.TF32.F32.PACK_B R9, R9 ;  /* 0x00000009ff09723e */ /* 0x000fe200024050ff */
[-C--:B------:R-:W-:Y:S01]  /*9220*/  FMUL R133, R133, R154.reuse ;  /* 0x0000009a85857220 */ /* 0x080fe20000400000 */
[----:B------:R-:W-:Y:S01]  /*9230*/  ISETP.GT.AND P0, PT, R3, 0x59, PT ;  /* 0x000000590300780c */ /* 0x000fe20003f04270 */
        /* <DEDUP_REMOVED lines=25> */
[C---:B------:R-:W-:Y:S01]  /*93d0*/  ISETP.GT.AND P1, PT, R0.reuse, RZ, P3 ;  /* 0x000000ff0000720c */ /* 0x040fe20001f24270 */
[-C--:B------:R-:W-:Y:S01]  /*93e0*/  FMUL R145, R145, R154.reuse ;  /* 0x0000009a91917220 */ /* 0x080fe20000400000 */
[C---:B------:R-:W-:Y:S01]  /*93f0*/  ISETP.GT.AND P3, PT, R0.reuse, 0x8, P3 ;  /* 0x000000080000780c */ /* 0x040fe20001f64270 */
[----:B------:R-:W-:Y:S01]  /*9400*/  @P2 STG.E desc[UR36][R4.64+0x164], R69 ;  /* 0x0001644504002986 */ /* 0x000fe2000c101924 */
[----:B------:R-:W-:Y:S01]  /*9410*/  ISETP.GT.AND P2, PT, R3, 0x61, PT ;  /* 0x000000610300780c */ /* 0x000fe20003f44270 */
[-C--:B------:R-:W-:Y:S01]  /*9420*/  FMUL R147, R147, R154.reuse ;  /* 0x0000009a93937220 */ /* 0x080fe20000400000 */
[----:B------:R-:W-:Y:S01]  /*9430*/  F2FP.TF32.F32.PACK_B R13, R13 ;  /* 0x0000000dff0d723e */ /* 0x000fe200024050ff */
[----:B------:R1:W-:Y:S01]  /*9440*/  @P4 STG.E desc[UR36][R6.64+0x160], R11 ;  /* 0x0001600b06004986 */ /* 0x0003e2000c101924 */
[C---:B------:R-:W-:Y:S01]  /*9450*/  ISETP.GT.AND P4, PT, R0.reuse, RZ, P2 ;  /* 0x000000ff0000720c */ /* 0x040fe20001784270 */
[-C--:B------:R-:W-:Y:S01]  /*9460*/  FMUL R149, R149, R154.reuse ;  /* 0x0000009a95957220 */ /* 0x080fe20000400000 */
[----:B------:R-:W-:Y:S01]  /*9470*/  ISETP.GT.AND P2, PT, R0, 0x8, P2 ;  /* 0x000000080000780c */ /* 0x000fe20001744270 */
[-C--:B0-----:R-:W-:Y:S01]  /*9480*/  FMUL R9, R72, R154.reuse ;  /* 0x0000009a48097220 */ /* 0x081fe20000400000 */
[----:B------:R-:W-:Y:S01]  /*9490*/  @P0 STG.E desc[UR36][R6.64+0x164], R71 ;  /* 0x0001644706000986 */ /* 0x000fe2000c101924 */
[----:B------:R-:W-:Y:S01]  /*94a0*/  ISETP.GT.AND P0, PT, R3, 0x69, PT ;  /* 0x000000690300780c */ /* 0x000fe20003f04270 */
[----:B------:R-:W-:Y:S01]  /*94b0*/  FMUL R151, R151, R154 ;  /* 0x0000009a97977220 */ /* 0x000fe20000400000 */
[----:B------:R-:W-:-:S02]  /*94c0*/  F2FP.TF32.F32.PACK_B R89, R89 ;  /* 0x00000059ff59723e */ /* 0x000fc400024050ff */
[----:B------:R-:W-:Y:S01]  /*94d0*/  F2FP.TF32.F32.PACK_B R9, R9 ;  /* 0x00000009ff09723e */ /* 0x000fe200024050ff */
[----:B-1----:R-:W-:Y:S01]  /*94e0*/  FMUL R11, R78, R154 ;  /* 0x0000009a4e0b7220 */ /* 0x002fe20000400000 */
[----:B------:R-:W-:-:S03]  /*94f0*/  F2FP.TF32.F32.PACK_B R91, R91 ;  /* 0x0000005bff5b723e */ /* 0x000fc600024050ff */
[----:B------:R0:W-:Y:S01]  /*9500*/  @P1 STG.E desc[UR36][R4.64+0x180], R9 ;  /* 0x0001800904001986 */ /* 0x0001e2000c101924 */
[C---:B------:R-:W-:Y:S02]  /*9510*/  ISETP.GT.AND P1, PT, R3.reuse, 0x68, PT ;  /* 0x000000680300780c */ /* 0x040fe40003f24270 */
[----:B------:R-:W-:Y:S01]  /*9520*/  F2FP.TF32.F32.PACK_B R11, R11 ;  /* 0x0000000bff0b723e */ /* 0x000fe200024050ff */
[----:B------:R-:W-:Y:S01]  /*9530*/  @P4 STG.E desc[UR36][R4.64+0x184], R73 ;  /* 0x0001844904004986 */ /* 0x000fe2000c101924 */
[C---:B------:R-:W-:Y:S02]  /*9540*/  ISETP.GT.AND P4, PT, R0.reuse, RZ, P1 ;  /* 0x000000ff0000720c */ /* 0x040fe40000f84270 */
[C---:B------:R-:W-:Y:S01]  /*9550*/  ISETP.GT.AND P1, PT, R0.reuse, 0x8, P1 ;  /* 0x000000080000780c */ /* 0x040fe20000f24270 */
[----:B------:R1:W-:Y:S01]  /*9560*/  @P3 STG.E desc[UR36][R6.64+0x180], R13 ;  /* 0x0001800d06003986 */ /* 0x0003e2000c101924 */
[----:B------:R-:W-:Y:S02]  /*9570*/  ISETP.GT.AND P3, PT, R0, RZ, P0 ;  /* 0x000000ff0000720c */ /* 0x000fe40000764270 */
[----:B------:R-:W-:Y:S01]  /*9580*/  F2FP.TF32.F32.PACK_B R93, R93 ;  /* 0x0000005dff5d723e */ /* 0x000fe200024050ff */
[----:B0-----:R-:W-:Y:S01]  /*9590*/  FMUL R9, R76, R154 ;  /* 0x0000009a4c097220 */ /* 0x001fe20000400000 */
[----:B------:R-:W-:Y:S01]  /*95a0*/  @P2 STG.E desc[UR36][R6.64+0x184], R75 ;  /* 0x0001844b06002986 */ /* 0x000fe2000c101924 */
[----:B------:R-:W-:-:S02]  /*95b0*/  ISETP.GT.AND P2, PT, R3, 0x70, PT ;  /* 0x000000700300780c */ /* 0x000fc40003f44270 */
[----:B------:R-:W-:Y:S02]  /*95c0*/  F2FP.TF32.F32.PACK_B R95, R95 ;  /* 0x0000005fff5f723e */ /* 0x000fe400024050ff */
[----:B------:R-:W-:Y:S01]  /*95d0*/  F2FP.TF32.F32.PACK_B R9, R9 ;  /* 0x00000009ff09723e */ /* 0x000fe200024050ff */
[----:B-1----:R-:W-:Y:S01]  /*95e0*/  FMUL R13, R82, R154 ;  /* 0x0000009a520d7220 */ /* 0x002fe20000400000 */
[----:B------:R-:W-:-:S03]  /*95f0*/  F2FP.TF32.F32.PACK_B R97, R97 ;  /* 0x00000061ff61723e */ /* 0x000fc600024050ff */
[----:B------:R0:W-:Y:S01]  /*9600*/  @P4 STG.E desc[UR36][R4.64+0x1a0], R9 ;  /* 0x0001a00904004986 */ /* 0x0001e2000c101924 */
[C---:B------:R-:W-:Y:S02]  /*9610*/  ISETP.GT.AND P4, PT, R0.reuse, RZ, P2 ;  /* 0x000000ff0000720c */ /* 0x040fe40001784270 */
[C---:B------:R-:W-:Y:S01]  /*9620*/  ISETP.GT.AND P2, PT, R0.reuse, 0x8, P2 ;  /* 0x000000080000780c */ /* 0x040fe20001744270 */
[----:B------:R-:W-:Y:S01]  /*9630*/  @P3 STG.E desc[UR36][R4.64+0x1a4], R77 ;  /* 0x0001a44d04003986 */ /* 0x000fe2000c101924 */
[C---:B------:R-:W-:Y:S02]  /*9640*/  ISETP.GT.AND P3, PT, R0.reuse, 0x8, P0 ;  /* 0x000000080000780c */ /* 0x040fe40000764270 */
[----:B------:R-:W-:Y:S01]  /*9650*/  ISETP.GT.AND P0, PT, R3, 0x71, PT ;  /* 0x000000710300780c */ /* 0x000fe20003f04270 */
[----:B------:R1:W-:Y:S01]  /*9660*/  @P1 STG.E desc[UR36][R6.64+0x1a0], R11 ;  /* 0x0001a00b06001986 */ /* 0x0003e2000c101924 */
[----:B------:R-:W-:Y:S02]  /*9670*/  F2FP.TF32.F32.PACK_B R13, R13 ;  /* 0x0000000dff0d723e */ /* 0x000fe400024050ff */
[----:B------:R-:W-:Y:S01]  /*9680*/  ISETP.GT.AND P1, PT, R0, RZ, P0 ;  /* 0x000000ff0000720c */ /* 0x000fe20000724270 */
[----:B0-----:R-:W-:Y:S01]  /*9690*/  FMUL R9, R80, R154 ;  /* 0x0000009a50097220 */ /* 0x001fe20000400000 */
[----:B------:R-:W-:-:S02]  /*96a0*/  F2FP.TF32.F32.PACK_B R99, R99 ;  /* 0x00000063ff63723e */ /* 0x000fc400024050ff */
[----:B------:R-:W-:Y:S02]  /*96b0*/  F2FP.TF32.F32.PACK_B R101, R101 ;  /* 0x00000065ff65723e */ /* 0x000fe400024050ff */
[----:B------:R-:W-:Y:S01]  /*96c0*/  F2FP.TF32.F32.PACK_B R9, R9 ;  /* 0x00000009ff09723e */ /* 0x000fe200024050ff */
[----:B------:R-:W-:Y:S01]  /*96d0*/  @P3 STG.E desc[UR36][R6.64+0x1a4], R79 ;  /* 0x0001a44f06003986 */ /* 0x000fe2000c101924 */
[----:B------:R-:W-:Y:S01]  /*96e0*/  ISETP.GT.AND P3, PT, R0, 0x8, P0 ;  /* 0x000000080000780c */ /* 0x000fe20000764270 */
[----:B-1----:R-:W-:Y:S01]  /*96f0*/  FMUL R11, R86, R154 ;  /* 0x0000009a560b7220 */ /* 0x002fe20000400000 */
[C---:B------:R-:W-:Y:S01]  /*9700*/  ISETP.GT.AND P0, PT, R3.reuse, 0x79, PT ;  /* 0x000000790300780c */ /* 0x040fe20003f04270 */
[----:B------:R0:W-:Y:S01]  /*9710*/  @P4 STG.E desc[UR36][R4.64+0x1c0], R9 ;  /* 0x0001c00904004986 */ /* 0x0001e2000c101924 */
[----:B------:R-:W-:Y:S02]  /*9720*/  F2FP.TF32.F32.PACK_B R103, R103 ;  /* 0x00000067ff67723e */ /* 0x000fe400024050ff */
[----:B------:R-:W-:Y:S01]  /*9730*/  F2FP.TF32.F32.PACK_B R11, R11 ;  /* 0x0000000bff0b723e */ /* 0x000fe200024050ff */
[----:B------:R-:W-:Y:S01]  /*9740*/  @P1 STG.E desc[UR36][R4.64+0x1c4], R81 ;  /* 0x0001c45104001986 */ /* 0x000fe2000c101924 */
[----:B------:R-:W-:-:S02]  /*9750*/  ISETP.GT.AND P1, PT, R3, 0x78, PT ;  /* 0x000000780300780c */ /* 0x000fc40003f24270 */
[----:B------:R-:W-:Y:S01]  /*9760*/  F2FP.TF32.F32.PACK_B R105, R105 ;  /* 0x00000069ff69723e */ /* 0x000fe200024050ff */
[----:B------:R1:W-:Y:S01]  /*9770*/  @P2 STG.E desc[UR36][R6.64+0x1c0], R13 ;  /* 0x0001c00d06002986 */ /* 0x0003e2000c101924 */
[C---:B------:R-:W-:Y:S02]  /*9780*/  ISETP.GT.AND P4, PT, R0.reuse, RZ, P1 ;  /* 0x000000ff0000720c */ /* 0x040fe40000f84270 */
[----:B------:R-:W-:Y:S01]  /*9790*/  ISETP.GT.AND P2, PT, R0, RZ, P0 ;  /* 0x000000ff0000720c */ /* 0x000fe20000744270 */
[----:B0-----:R-:W-:Y:S01]  /*97a0*/  FMUL R9, R84, R154 ;  /* 0x0000009a54097220 */ /* 0x001fe20000400000 */
[C---:B------:R-:W-:Y:S01]  /*97b0*/  ISETP.GT.AND P1, PT, R0.reuse, 0x8, P1 ;  /* 0x000000080000780c */ /* 0x040fe20000f24270 */
[----:B------:R-:W-:Y:S01]  /*97c0*/  @P3 STG.E desc[UR36][R6.64+0x1c4], R83 ;  /* 0x0001c45306003986 */ /* 0x000fe2000c101924 */
[----:B------:R-:W-:Y:S02]  /*97d0*/  ISETP.GT.AND P3, PT, R0, 0x8, P0 ;  /* 0x000000080000780c */ /* 0x000fe40000764270 */
[----:B------:R-:W-:-:S02]  /*97e0*/  F2FP.TF32.F32.PACK_B R9, R9 ;  /* 0x00000009ff09723e */ /* 0x000fc400024050ff */
[C---:B------:R-:W-:Y:S01]  /*97f0*/  ISETP.GT.AND P0, PT, R3.reuse, 0x81, PT ;  /* 0x000000810300780c */ /* 0x040fe20003f04270 */
[----:B-1----:R-:W-:Y:S01]  /*9800*/  FMUL R13, R90, R154 ;  /* 0x0000009a5a0d7220 */ /* 0x002fe20000400000 */
[----:B------:R-:W-:Y:S01]  /*9810*/  F2FP.TF32.F32.PACK_B R107, R107 ;  /* 0x0000006bff6b723e */ /* 0x000fe200024050ff */
[----:B------:R0:W-:Y:S01]  /*9820*/  @P4 STG.E desc[UR36][R4.64+0x1e0], R9 ;  /* 0x0001e00904004986 */ /* 0x0001e2000c101924 */
[----:B------:R-:W-:Y:S02]  /*9830*/  F2FP.TF32.F32.PACK_B R109, R109 ;  /* 0x0000006dff6d723e */ /* 0x000fe400024050ff */
[----:B------:R-:W-:Y:S01]  /*9840*/  F2FP.TF32.F32.PACK_B R13, R13 ;  /* 0x0000000dff0d723e */ /* 0x000fe200024050ff */
[----:B------:R-:W-:Y:S01]  /*9850*/  @P2 STG.E desc[UR36][R4.64+0x1e4], R85 ;  /* 0x0001e45504002986 */ /* 0x000fe2000c101924 */
[----:B------:R-:W-:Y:S02]  /*9860*/  ISETP.GT.AND P2, PT, R3, 0x80, PT ;  /* 0x000000800300780c */ /* 0x000fe40003f44270 */
[----:B------:R-:W-:Y:S01]  /*9870*/  F2FP.TF32.F32.PACK_B R111, R111 ;  /* 0x0000006fff6f723e */ /* 0x000fe200024050ff */
[----:B------:R1:W-:Y:S01]  /*9880*/  @P1 STG.E desc[UR36][R6.64+0x1e0], R11 ;  /* 0x0001e00b06001986 */ /* 0x0003e2000c101924 */
[----:B------:R-:W-:-:S02]  /*9890*/  ISETP.GT.AND P4, PT, R0, RZ, P2 ;  /* 0x000000ff0000720c */ /* 0x000fc40001784270 */
[----:B------:R-:W-:Y:S01]  /*98a0*/  ISETP.GT.AND P1, PT, R0, RZ, P0 ;  /* 0x000000ff0000720c */ /* 0x000fe20000724270 */
[-C--:B0-----:R-:W-:Y:S01]  /*98b0*/  FMUL R9, R88, R154.reuse ;  /* 0x0000009a58097220 */ /* 0x081fe20000400000 */
[C---:B------:R-:W-:Y:S01]  /*98c0*/  ISETP.GT.AND P2, PT, R0.reuse, 0x8, P2 ;  /* 0x000000080000780c */ /* 0x040fe20001744270 */
[----:B------:R-:W-:Y:S01]  /*98d0*/  @P3 STG.E desc[UR36][R6.64+0x1e4], R87 ;  /* 0x0001e45706003986 */ /* 0x000fe2000c101924 */
[----:B------:R-:W-:Y:S02]  /*98e0*/  ISETP.GT.AND P3, PT, R0, 0x8, P0 ;  /* 0x000000080000780c */ /* 0x000fe40000764270 */
[----:B------:R-:W-:Y:S02]  /*98f0*/  F2FP.TF32.F32.PACK_B R9, R9 ;  /* 0x00000009ff09723e */ /* 0x000fe400024050ff */
[----:B------:R-:W-:Y:S01]  /*9900*/  ISETP.GT.AND P0, PT, R3, 0x89, PT ;  /* 0x000000890300780c */ /* 0x000fe20003f04270 */
[----:B-1----:R-:W-:Y:S01]  /*9910*/  FMUL R11, R94, R154 ;  /* 0x0000009a5e0b7220 */ /* 0x002fe20000400000 */
[----:B------:R-:W-:Y:S01]  /*9920*/  F2FP.TF32.F32.PACK_B R113, R113 ;  /* 0x00000071ff71723e */ /* 0x000fe200024050ff */
[----:B------:R0:W-:Y:S01]  /*9930*/  @P4 STG.E desc[UR36][R4.64+0x200], R9 ;  /* 0x0002000904004986 */ /* 0x0001e2000c101924 */
[----:B------:R-:W-:-:S02]  /*9940*/  F2FP.TF32.F32.PACK_B R115, R115 ;  /* 0x00000073ff73723e */ /* 0x000fc400024050ff */
[----:B------:R-:W-:Y:S01]  /*9950*/  F2FP.TF32.F32.PACK_B R11, R11 ;  /* 0x0000000bff0b723e */ /* 0x000fe200024050ff */
[----:B------:R-:W-:Y:S01]  /*9960*/  @P1 STG.E desc[UR36][R4.64+0x204], R89 ;  /* 0x0002045904001986 */ /* 0x000fe2000c101924 */
[----:B------:R-:W-:Y:S02]  /*9970*/  ISETP.GT.AND P1, PT, R3, 0x88, PT ;  /* 0x000000880300780c */ /* 0x000fe40003f24270 */
[----:B------:R-:W-:Y:S01]  /*9980*/  F2FP.TF32.F32.PACK_B R117, R117 ;  /* 0x00000075ff75723e */ /* 0x000fe200024050ff */
[----:B------:R1:W-:Y:S01]  /*9990*/  @P2 STG.E desc[UR36][R6.64+0x200], R13 ;  /* 0x0002000d06002986 */ /* 0x0003e2000c101924 */
[C---:B------:R-:W-:Y:S02]  /*99a0*/  ISETP.GT.AND P4, PT, R0.reuse, RZ, P1 ;  /* 0x000000ff0000720c */ /* 0x040fe40000f84270 */
[----:B------:R-:W-:Y:S01]  /*99b0*/  ISETP.GT.AND P2, PT, R0, RZ, P0 ;  /* 0x000000ff0000720c */ /* 0x000fe20000744270 */
[----:B0-----:R-:W-:Y:S01]  /*99c0*/  FMUL R9, R92, R154 ;  /* 0x0000009a5c097220 */ /* 0x001fe20000400000 */
[C---:B------:R-:W-:Y:S01]  /*99d0*/  ISETP.GT.AND P1, PT, R0.reuse, 0x8, P1 ;  /* 0x000000080000780c */ /* 0x040fe20000f24270 */
[----:B------:R-:W-:Y:S01]  /*99e0*/  @P3 STG.E desc[UR36][R6.64+0x204], R91 ;  /* 0x0002045b06003986 */ /* 0x000fe2000c101924 */
[----:B------:R-:W-:-:S02]  /*99f0*/  ISETP.GT.AND P3, PT, R0, 0x8, P0 ;  /* 0x000000080000780c */ /* 0x000fc40000764270 */
[----:B------:R-:W-:Y:S02]  /*9a00*/  F2FP.TF32.F32.PACK_B R9, R9 ;  /* 0x00000009ff09723e */ /* 0x000fe400024050ff */
[C---:B------:R-:W-:Y:S01]  /*9a10*/  ISETP.GT.AND P0, PT, R3.reuse, 0x91, PT ;  /* 0x000000910300780c */ /* 0x040fe20003f04270 */
[----:B-1----:R-:W-:Y:S01]  /*9a20*/  FMUL R13, R98, R154 ;  /* 0x0000009a620d7220 */ /* 0x002fe20000400000 */
[----:B------:R-:W-:Y:S01]  /*9a30*/  F2FP.TF32.F32.PACK_B R119, R119 ;  /* 0x00000077ff77723e */ /* 0x000fe200024050ff */
        /* <DEDUP_REMOVED lines=89> */
[----:B------:R-:W-:-:S03]  /*9fd0*/  ISETP.GT.AND P1, PT, R3, 0xb8, PT ;  /* 0x000000b80300780c */ /* 0x000fc60003f24270 */
[----:B------:R1:W-:Y:S01]  /*9fe0*/  @P2 STG.E desc[UR36][R6.64+0x2c0], R13 ;  /* 0x0002c00d06002986 */ /* 0x0003e2000c101924 */
[C---:B------:R-:W-:Y:S02]  /*9ff0*/  ISETP.GT.AND P4, PT, R0.reuse, RZ, P1 ;  /* 0x000000ff0000720c */ /* 0x040fe40000f84270 */
[----:B------:R-:W-:Y:S01]  /*a000*/  ISETP.GT.AND P2, PT, R0, RZ, P0 ;  /* 0x000000ff0000720c */ /* 0x000fe20000744270 */
[-C--:B0-----:R-:W-:Y:S01]  /*a010*/  FMUL R9, R116, R154.reuse ;  /* 0x0000009a74097220 */ /* 0x081fe20000400000 */
[C---:B------:R-:W-:Y:S01]  /*a020*/  ISETP.GT.AND P1, PT, R0.reuse, 0x8, P1 ;  /* 0x000000080000780c */ /* 0x040fe20000f24270 */
[----:B------:R-:W-:Y:S01]  /*a030*/  @P3 STG.E desc[UR36][R6.64+0x2c4], R115 ;  /* 0x0002c47306003986 */ /* 0x000fe2000c101924 */
[----:B------:R-:W-:Y:S02]  /*a040*/  ISETP.GT.AND P3, PT, R0, 0x8, P0 ;  /* 0x000000080000780c */ /* 0x000fe40000764270 */
[----:B------:R-:W-:Y:S02]  /*a050*/  F2FP.TF32.F32.PACK_B R9, R9 ;  /* 0x00000009ff09723e */ /* 0x000fe400024050ff */
[----:B------:R-:W-:Y:S01]  /*a060*/  ISETP.GT.AND P0, PT, R3, 0xc1, PT ;  /* 0x000000c10300780c */ /* 0x000fe20003f04270 */
[----:B-1----:R-:W-:-:S02]  /*a070*/  FMUL R13, R122, R154 ;  /* 0x0000009a7a0d7220 */ /* 0x002fc40000400000 */
[----:B------:R0:W-:Y:S03]  /*a080*/  @P4 STG.E desc[UR36][R4.64+0x2e0], R9 ;  /* 0x0002e00904004986 */ /* 0x0001e6000c101924 */
        /* <DEDUP_REMOVED lines=93> */
[----:B------:R-:W-:Y:S02]  /*a660*/  ISETP.GT.AND P0, PT, R3, 0xf9, PT ;  /* 0x000000f90300780c */ /* 0x000fe40003f04270 */
[----:B------:R-:W-:Y:S02]  /*a670*/  F2FP.TF32.F32.PACK_B R9, R9 ;  /* 0x00000009ff09723e */ /* 0x000fe400024050ff */
[----:B------:R-:W-:Y:S01]  /*a680*/  ISETP.GT.AND P3, PT, R0, 0x8, P3 ;  /* 0x000000080000780c */ /* 0x000fe20001f64270 */
[----:B-1----:R-:W-:-:S02]  /*a690*/  FMUL R11, R150, R154 ;  /* 0x0000009a960b7220 */ /* 0x002fc40000400000 */
[----:B------:R-:W-:Y:S01]  /*a6a0*/  @P4 STG.E desc[UR36][R4.64+0x3c0], R13 ;  /* 0x0003c00d04004986 */ /* 0x000fe2000c101924 */
[----:B------:R-:W-:Y:S01]  /*a6b0*/  ISETP.GT.AND P4, PT, R3, 0xf8, PT ;  /* 0x000000f80300780c */ /* 0x000fe20003f84270 */
[----:B------:R-:W-:Y:S01]  /*a6c0*/  FMUL R3, R148, R154 ;  /* 0x0000009a94037220 */ /* 0x000fe20000400000 */
[----:B------:R-:W-:Y:S01]  /*a6d0*/  F2FP.TF32.F32.PACK_B R11, R11 ;  /* 0x0000000bff0b723e */ /* 0x000fe200024050ff */
[----:B------:R-:W-:Y:S01]  /*a6e0*/  @P1 STG.E desc[UR36][R4.64+0x3c4], R145 ;  /* 0x0003c49104001986 */ /* 0x000fe2000c101924 */
[C---:B------:R-:W-:Y:S02]  /*a6f0*/  ISETP.GT.AND P1, PT, R0.reuse, RZ, P0 ;  /* 0x000000ff0000720c */ /* 0x040fe40000724270 */
[C---:B------:R-:W-:Y:S01]  /*a700*/  ISETP.GT.AND P0, PT, R0.reuse, 0x8, P0 ;  /* 0x000000080000780c */ /* 0x040fe20000704270 */
[----:B------:R-:W-:Y:S01]  /*a710*/  @P2 STG.E desc[UR36][R6.64+0x3c0], R9 ;  /* 0x0003c00906002986 */ /* 0x000fe2000c101924 */
[C---:B------:R-:W-:Y:S02]  /*a720*/  ISETP.GT.AND P2, PT, R0.reuse, RZ, P4 ;  /* 0x000000ff0000720c */ /* 0x040fe40002744270 */
[----:B------:R-:W-:Y:S01]  /*a730*/  ISETP.GT.AND P4, PT, R0, 0x8, P4 ;  /* 0x000000080000780c */ /* 0x000fe20002784270 */
[----:B------:R-:W-:Y:S01]  /*a740*/  @P3 STG.E desc[UR36][R6.64+0x3c4], R147 ;  /* 0x0003c49306003986 */ /* 0x000fe2000c101924 */
[----:B------:R-:W-:-:S09]  /*a750*/  F2FP.TF32.F32.PACK_B R3, R3 ;  /* 0x00000003ff03723e */ /* 0x000fd200024050ff */
[----:B------:R-:W-:Y:S04]  /*a760*/  @P2 STG.E desc[UR36][R4.64+0x3e0], R3 ;  /* 0x0003e00304002986 */ /* 0x000fe8000c101924 */
[----:B------:R0:W-:Y:S02]  /*a770*/  @P1 STG.E desc[UR36][R4.64+0x3e4], R149 ;  /* 0x0003e49504001986 */ /* 0x0001e4000c101924 */
[----:B0-----:R-:W-:Y:S02]  /*a780*/  @P4 IMAD.MOV.U32 R4, RZ, RZ, R6 ;  /* 0x000000ffff044224 */ /* 0x001fe400078e0006 */
[----:B------:R-:W-:-:S05]  /*a790*/  @P4 IMAD.MOV.U32 R5, RZ, RZ, R7 ;  /* 0x000000ffff054224 */ /* 0x000fca00078e0007 */
[----:B------:R0:W-:Y:S04]  /*a7a0*/  @P4 STG.E desc[UR36][R4.64+0x3e0], R11 ;  /* 0x0003e00b04004986 */ /* 0x0001e8000c101924 */
[----:B------:R0:W-:Y:S02]  /*a7b0*/  @P0 STG.E desc[UR36][R6.64+0x3e4], R151 ;  /* 0x0003e49706000986 */ /* 0x0001e4000c101924 */
.L_x_288:
[----:B------:R-:W-:Y:S05]  /*a7c0*/  BSYNC B0 ;  /* 0x0000000000007941 */ /* 0x000fea0003800000 */
.L_x_34:
[----:B------:R-:W-:Y:S01]  /*a7d0*/  ULDC UR4, c[0x0][0xc] ;  /* 0x0000030000047ab9 */ /* 0x000fe20000000800 */
[----:B------:R-:W-:Y:S01]  /*a7e0*/  ULDC UR5, c[0x0][0x10] ;  /* 0x0000040000057ab9 */ /* 0x000fe20000000800 */
[----:B0-----:R-:W0:Y:S01]  /*a7f0*/  LDC R3, c[0x0][0x14] ;  /* 0x00000500ff037b82 */ /* 0x001e220000000800 */
[----:B------:R-:W-:Y:S01]  /*a800*/  UIMAD.WIDE.U32 UR4, UR4, UR5, URZ ;  /* 0x00000005040472a5 */ /* 0x000fe2000f8e003f */
[----:B------:R-:W-:Y:S01]  /*a810*/  PRMT R0, RZ, 0x7610, R0 ;  /* 0x00007610ff007816 */ /* 0x000fe20000000000 */
[----:B-----5:R-:W-:Y:S02]  /*a820*/  IMAD.MOV.U32 R152, RZ, RZ, -0x1 ;  /* 0xffffffffff987424 */ /* 0x020fe400078e00ff */
[----:B------:R-:W-:Y:S02]  /*a830*/  IMAD.MOV.U32 R23, RZ, RZ, -0x1 ;  /* 0xffffffffff177424 */ /* 0x000fe400078e00ff */
[----:B0-----:R-:W-:-:S04]  /*a840*/  IMAD.WIDE.U32 R16, R3, UR4, R16 ;  /* 0x0000000403107c25 */ /* 0x001fc8000f8e0010 */
[----:B------:R-:W-:Y:S01]  /*a850*/  IMAD R3, R3, UR5, RZ ;  /* 0x0000000503037c24 */ /* 0x000fe2000f8e02ff */
[----:B------:R-:W-:Y:S02]  /*a860*/  ULDC.64 UR4, c[0x0][0x650] ;  /* 0x0001940000047ab9 */ /* 0x000fe40000000a00 */
[----:B------:R-:W-:Y:S01]  /*a870*/  ISETP.GE.U32.AND P0, PT, R16, UR4, PT ;  /* 0x0000000410007c0c */ /* 0x000fe2000bf06070 */
[----:B------:R-:W-:-:S05]  /*a880*/  IMAD.IADD R17, R17, 0x1, R3 ;  /* 0x0000000111117824 */ /* 0x000fca00078e0203 */
[----:B------:R-:W-:-:S13]  /*a890*/  ISETP.GE.U32.AND.EX P0, PT, R17, UR5, PT, P0 ;  /* 0x0000000511007c0c */ /* 0x000fda000bf06100 */
[----:B------:R-:W-:Y:S05]  /*a8a0*/  @P0 BRA `(.L_x_289) ;  /* 0x0000000400640947 */ /* 0x000fea0003800000 */
[----:B------:R-:W0:Y:S01]  /*a8b0*/  S2R R12, SR_CTAID.X ;  /* 0x00000000000c7919 */ /* 0x000e220000002500 */
[----:B----4-:R-:W4:Y:S01]  /*a8c0*/  LDC.64 R10, c[0x0][0x628] ;  /* 0x00018a00ff0a7b82 */ /* 0x010f220000000a00 */
[----:B------:R-:W-:Y:S01]  /*a8d0*/  ULDC UR4, c[0x0][0x150] ;  /* 0x0000540000047ab9 */ /* 0x000fe20000000800 */
[----:B-123--:R-:W-:Y:S01]  /*a8e0*/  IMAD.MOV.U32 R8, RZ, RZ, R16 ;  /* 0x000000ffff087224 */ /* 0x00efe200078e0010 */
[----:B------:R-:W1:Y:S01]  /*a8f0*/  S2R R24, SR_CTAID.Y ;  /* 0x0000000000187919 */ /* 0x000e620000002600 */
[----:B------:R-:W-:-:S04]  /*a900*/  IMAD.MOV.U32 R9, RZ, RZ, R17 ;  /* 0x000000ffff097224 */ /* 0x000fc800078e0011 */
[----:B------:R-:W2:Y:S08]  /*a910*/  LDC R21, c[0x0][0x144] ;  /* 0x00005100ff157b82 */ /* 0x000eb00000000800 */
[----:B------:R-:W3:Y:S08]  /*a920*/  LDC R0, c[0x0][0x630] ;  /* 0x00018c00ff007b82 */ /* 0x000ef00000000800 */
[----:B------:R-:W1:Y:S01]  /*a930*/  LDC.64 R14, c[0x0][0x620] ;  /* 0x00018800ff0e7b82 */ /* 0x000e620000000a00 */
[----:B----4-:R-:W-:-:S04]  /*a940*/  ISETP.NE.U32.AND P0, PT, R10, RZ, PT ;  /* 0x000000ff0a00720c */ /* 0x010fc80003f05070 */
[----:B------:R-:W-:Y:S02]  /*a950*/  ISETP.NE.AND.EX P0, PT, R11, RZ, PT, P0 ;  /* 0x000000ff0b00720c */ /* 0x000fe40003f05300 */
[----:B0-----:R-:W-:-:S05]  /*a960*/  I2FP.F32.U32 R3, R12 ;  /* 0x0000000c00037245 */ /* 0x001fca0000201000 */
[----:B------:R-:W-:-:S04]  /*a970*/  FMUL R3, R3, UR4 ;  /* 0x0000000403037c20 */ /* 0x000fc80008400000 */
[----:B------:R0:W4:Y:S02]  /*a980*/  F2I.U32.TRUNC.NTZ R20, R3 ;  /* 0x0000000300147305 */ /* 0x000124000020f000 */
[----:B--23--:R-:W-:Y:S05]  /*a990*/  @!P0 BRA `(.L_x_290) ;  /* 0x0000000000288947 */ /* 0x00cfea0003800000 */
[----:B0-----:R-:W0:Y:S02]  /*a9a0*/  LDC R3, c[0x0][0x634] ;  /* 0x00018d00ff037b82 */ /* 0x001e240000000800 */
        /* <DEDUP_REMOVED lines=9> */
.L_x_290:
[----:B------:R-:W2:Y:S01]  /*aa40*/  LDC.64 R30, c[0x0][0x640] ;  /* 0x00019000ff1e7b82 */ /* 0x000ea20000000a00 */
[-CC-:B------:R-:W-:Y:S01]  /*aa50*/  SHF.R.U64 R23, R8, R0.reuse, R9.reuse ;  /* 0x0000000008177219 */ /* 0x180fe20000001209 */
[----:B----4-:R-:W-:Y:S01]  /*aa60*/  IMAD.MOV R20, RZ, RZ, -R20 ;  /* 0x000000ffff147224 */ /* 0x010fe200078e0a14 */
[----:B------:R-:W-:Y:S01]  /*aa70*/  SHF.R.U32.HI R0, RZ, R0, R9 ;  /* 0x00000000ff007219 */ /* 0x000fe20000011609 */
[----:B------:R-:W-:Y:S01]  /*aa80*/  ULDC UR4, c[0x0][0x154] ;  /* 0x0000550000047ab9 */ /* 0x000fe20000000800 */
[----:B0-----:R-:W-:Y:S01]  /*aa90*/  IADD3 R3, P0, RZ, -R23, RZ ;  /* 0x80000017ff037210 */ /* 0x001fe20007f1e0ff */
[----:B------:R-:W-:Y:S02]  /*aaa0*/  IMAD R26, R21, R20, R12 ;  /* 0x00000014151a7224 */ /* 0x000fe400078e020c */
[----:B------:R-:W0:Y:S01]  /*aab0*/  LDC R6, c[0x0][0x618] ;  /* 0x00018600ff067b82 */ /* 0x000e220000000800 */
[----:B------:R-:W-:Y:S02]  /*aac0*/  IMAD.MOV.U32 R7, RZ, RZ, 0x1 ;  /* 0x00000001ff077424 */ /* 0x000fe400078e00ff */
[----:B------:R-:W-:-:S04]  /*aad0*/  IMAD.X R5, RZ, RZ, ~R0, P0 ;  /* 0x000000ffff057224 */ /* 0x000fc800000e0e00 */
[-C--:B-1----:R-:W-:Y:S01]  /*aae0*/  IMAD R0, R5, R14.reuse, RZ ;  /* 0x0000000e05007224 */ /* 0x082fe200078e02ff */
[----:B------:R-:W1:Y:S01]  /*aaf0*/  LDC R8, c[0x0][0x608] ;  /* 0x00018200ff087b82 */ /* 0x000e620000000800 */
[----:B------:R-:W-:-:S04]  /*ab00*/  IMAD.WIDE.U32 R4, R3, R14, R16 ;  /* 0x0000000e03047225 */ /* 0x000fc800078e0010 */
[----:B------:R-:W-:Y:S01]  /*ab10*/  IMAD R3, R3, R15, R0 ;  /* 0x0000000f03037224 */ /* 0x000fe200078e0200 */
[----:B------:R-:W-:Y:S02]  /*ab20*/  I2FP.F32.U32 R0, R24 ;  /* 0x0000001800007245 */ /* 0x000fe40000201000 */
[----:B------:R-:W3:Y:S01]  /*ab30*/  LDC R28, c[0x0][0x658] ;  /* 0x00019600ff1c7b82 */ /* 0x000ee20000000800 */
[----:B------:R-:W-:Y:S01]  /*ab40*/  IMAD.IADD R3, R5, 0x1, R3 ;  /* 0x0000000105037824 */ /* 0x000fe200078e0203 */
[----:B--2---:R-:W-:Y:S01]  /*ab50*/  ISETP.NE.U32.AND P0, PT, R30, RZ, PT ;  /* 0x000000ff1e00720c */ /* 0x004fe20003f05070 */
[----:B------:R-:W-:Y:S01]  /*ab60*/  FMUL R0, R0, UR4 ;  /* 0x0000000400007c20 */ /* 0x000fe20008400000 */
[----:B------:R-:W-:Y:S02]  /*ab70*/  IMAD.MOV.U32 R5, RZ, RZ, -0x1 ;  /* 0xffffffffff057424 */ /* 0x000fe400078e00ff */
[----:B------:R-:W-:Y:S01]  /*ab80*/  ISETP.NE.AND.EX P0, PT, R31, RZ, PT, P0 ;  /* 0x000000ff1f00720c */ /* 0x000fe20003f05300 */
[----:B------:R2:W4:Y:S01]  /*ab90*/  F2I.U32.TRUNC.NTZ R13, R0 ;  /* 0x00000000000d7305 */ /* 0x000522000020f000 */
[----:B------:R-:W2:Y:S01]  /*aba0*/  LDC R15, c[0x0][0x148] ;  /* 0x00005200ff0f7b82 */ /* 0x000ea20000000800 */
[----:B0-----:R-:W-:-:S02]  /*abb0*/  SHF.R.U64 R12, R4, R6, R3 ;  /* 0x00000006040c7219 */ /* 0x001fc40000001203 */
[----:B------:R-:W-:-:S05]  /*abc0*/  SHF.R.U32.HI R3, RZ, R6, R3 ;  /* 0x00000006ff037219 */ /* 0x000fca0000011603 */
[----:B------:R-:W0:Y:S01]  /*abd0*/  LDC R20, c[0x0][0x600] ;  /* 0x00018000ff147b82 */ /* 0x000e220000000800 */
[-CC-:B-1----:R-:W-:Y:S02]  /*abe0*/  SHF.R.U64 R10, R12, R8.reuse, R3.reuse ;  /* 0x000000080c0a7219 */ /* 0x182fe40000001203 */
[----:B------:R-:W-:-:S05]  /*abf0*/  SHF.R.U32.HI R3, RZ, R8, R3 ;  /* 0x00000008ff037219 */ /* 0x000fca0000011603 */
[----:B------:R-:W1:Y:S01]  /*ac00*/  LDC R21, c[0x0][0x648] ;  /* 0x00019200ff157b82 */ /* 0x000e620000000800 */
[-C--:B---3--:R-:W-:Y:S02]  /*ac10*/  SHF.L.U32 R4, R5, R28.reuse, RZ ;  /* 0x0000001c05047219 */ /* 0x088fe400000006ff */
[-CC-:B------:R-:W-:Y:S02]  /*ac20*/  SHF.R.U64 R14, R10, R28.reuse, R3.reuse ;  /* 0x0000001c0a0e7219 */ /* 0x180fe40000001203 */
[----:B------:R-:W-:Y:S02]  /*ac30*/  SHF.R.U32.HI R5, RZ, R28, R3 ;  /* 0x0000001cff057219 */ /* 0x000fe40000011603 */
[----:B------:R-:W-:Y:S01]  /*ac40*/  LOP3.LUT R153, RZ, R4, RZ, 0x33, !PT ;  /* 0x00000004ff997212 */ /* 0x000fe200078e33ff */
[----:B------:R-:W3:Y:S01]  /*ac50*/  LDC R25, c[0x0][0x638] ;  /* 0x00018e00ff197b82 */ /* 0x000ee20000000800 */
[----:B------:R-:W-:Y:S01]  /*ac60*/  SHF.L.U32 R28, R7, R28, RZ ;  /* 0x0000001c071c7219 */ /* 0x000fe200000006ff */
[----:B------:R-:W-:-:S06]  /*ac70*/  IMAD.MOV.U32 R4, RZ, RZ, R14 ;  /* 0x000000ffff047224 */ /* 0x000fcc00078e000e */
[----:B------:R-:W0:Y:S01]  /*ac80*/  LDC R27, c[0x0][0x610] ;  /* 0x00018400ff1b7b82 */ /* 0x000e220000000800 */
[----:B----4-:R-:W-:Y:S05]  /*ac90*/  @!P0 BRA `(.L_x_291) ;  /* 0x0000000000288947 */ /* 0x010fea0003800000 */
        /* <DEDUP_REMOVED lines=10> */
.L_x_291:
[----:B------:R-:W-:Y:S01]  /*ad40*/  ISETP.NE.AND P0, PT, R2, 0x1, PT ;  /* 0x000000010200780c */ /* 0x000fe20003f05270 */
[----:B------:R-:W-:Y:S01]  /*ad50*/  IMAD.MOV R13, RZ, RZ, -R13 ;  /* 0x000000ffff0d7224 */ /* 0x000fe200078e0a0d */
[----:B-12---:R-:W-:Y:S01]  /*ad60*/  SHF.R.U64 R0, R4, R21, R5 ;  /* 0x0000001504007219 */ /* 0x006fe20000001205 */
[----:B0-----:R-:W-:Y:S01]  /*ad70*/  VIADD R5, R20, 0xffffffff ;  /* 0xffffffff14057836 */ /* 0x001fe20000000000 */
[----:B------:R-:W-:-:S03]  /*ad80*/  LOP3.LUT R153, R10, R153, RZ, 0xc0, !PT ;  /* 0x000000990a997212 */ /* 0x000fc600078ec0ff */
[----:B------:R-:W-:Y:S01]  /*ad90*/  IMAD.MOV R3, RZ, RZ, -R0 ;  /* 0x000000ffff037224 */ /* 0x000fe200078e0a00 */
[----:B------:R-:W-:Y:S01]  /*ada0*/  LOP3.LUT R5, R12, R5, RZ, 0xc0, !PT ;  /* 0x000000050c057212 */ /* 0x000fe200078ec0ff */
[----:B------:R-:W-:Y:S02]  /*adb0*/  IMAD R153, R28, R0, R153 ;  /* 0x000000001c997224 */ /* 0x000fe400078e0299 */
[----:B---3--:R-:W-:Y:S02]  /*adc0*/  IMAD R0, R3, R25, R14 ;  /* 0x0000001903007224 */ /* 0x008fe400078e020e */
[----:B------:R-:W-:Y:S02]  /*add0*/  @P0 IMAD R26, R15, R13, R24 ;  /* 0x0000000d0f1a0224 */ /* 0x000fe400078e0218 */
[----:B------:R-:W-:Y:S02]  /*ade0*/  IMAD R4, R0, R20, R5 ;  /* 0x0000001400047224 */ /* 0x000fe400078e0205 */
[----:B------:R-:W-:-:S02]  /*adf0*/  IMAD R153, R153, R27, R26 ;  /* 0x0000001b99997224 */ /* 0x000fc400078e021a */
[----:B------:R-:W-:-:S03]  /*ae00*/  IMAD.MOV.U32 R3, RZ, RZ, 0x1 ;  /* 0x00000001ff037424 */ /* 0x000fc600078e00ff */
[----:B------:R-:W-:Y:S02]  /*ae10*/  SEL R152, R4, R153, !P0 ;  /* 0x0000009904987207 */ /* 0x000fe40004000000 */
[----:B------:R-:W-:Y:S02]  /*ae20*/  PRMT R0, R3, 0x7610, R0 ;  /* 0x0000761003007816 */ /* 0x000fe40000000000 */
[----:B------:R-:W-:-:S07]  /*ae30*/  SEL R153, R153, R4, !P0 ;  /* 0x0000000499997207 */ /* 0x000fce0004000000 */
.L_x_289:
[----:B------:R-:W-:-:S13]  /*ae40*/  LOP3.LUT P0, RZ, R0, 0xff, RZ, 0xc0, !PT ;  /* 0x000000ff00ff7812 */ /* 0x000fda000780c0ff */
[----:B------:R-:W-:Y:S05]  /*ae50*/  @P0 BRA `(.L_x_292) ;  /* 0xffffff6000d40947 */ /* 0x000fea000383ffff */
[----:B------:R-:W-:Y:S05]  /*ae60*/  EXIT ;  /* 0x000000000000794d */ /* 0x000fea0003800000 */
.L_x_7:
[----:B0-----:R-:W-:Y:S01]  /*ae70*/  ULDC.64 UR4, c[0x0][0x650] ;  /* 0x0001940000047ab9 */ /* 0x001fe20000000a00 */
        /* <DEDUP_REMOVED lines=25> */
.L_x_294:
[----:B------:R-:W0:Y:S01]  /*b010*/  LDC.64 R28, c[0x0][0x640] ;  /* 0x00019000ff1c7b82 */ /* 0x000e220000000a00 */
[-CC-:B------:R-:W-:Y:S01]  /*b020*/  SHF.R.U64 R22, R12, R6.reuse, R13.reuse ;  /* 0x000000060c167219 */ /* 0x180fe2000000120d */
[----:B------:R-:W-:Y:S01]  /*b030*/  IMAD.MOV.U32 R30, RZ, RZ, 0x1 ;  /* 0x00000001ff1e7424 */ /* 0x000fe200078e00ff */
[----:B------:R-:W-:Y:S02]  /*b040*/  SHF.R.U32.HI R6, RZ, R6, R13 ;  /* 0x00000006ff067219 */ /* 0x000fe4000001160d */
        /* <DEDUP_REMOVED lines=8> */
[----:B------:R-:W-:Y:S01]  /*b0d0*/  IMAD.IADD R9, R9, 0x1, R11 ;  /* 0x0000000109097824 */ /* 0x000fe200078e020b */
[----:B0-----:R-:W-:-:S04]  /*b0e0*/  ISETP.NE.U32.AND P0, PT, R28, RZ, PT ;  /* 0x000000ff1c00720c */ /* 0x001fc80003f05070 */
[----:B------:R-:W-:Y:S02]  /*b0f0*/  ISETP.NE.AND.EX P0, PT, R29, RZ, PT, P0 ;  /* 0x000000ff1d00720c */ /* 0x000fe40003f05300 */
[----:B------:R-:W0:Y:S01]  /*b100*/  LDC R20, c[0x0][0x600] ;  /* 0x00018000ff147b82 */ /* 0x000e220000000800 */
[-CC-:B-1----:R-:W-:Y:S01]  /*b110*/  SHF.R.U64 R14, R8, R10.reuse, R9.reuse ;  /* 0x0000000a080e7219 */ /* 0x182fe20000001209 */
[----:B------:R-:W-:Y:S01]  /*b120*/  IMAD.MOV.U32 R8, RZ, RZ, -0x1 ;  /* 0xffffffffff087424 */ /* 0x000fe200078e00ff */
[----:B------:R-:W-:-:S05]  /*b130*/  SHF.R.U32.HI R9, RZ, R10, R9 ;  /* 0x0000000aff097219 */ /* 0x000fca0000011609 */
[----:B------:R-:W1:Y:S01]  /*b140*/  LDC R24, c[0x0][0x648] ;  /* 0x00019200ff187b82 */ /* 0x000e620000000800 */
[-CC-:B--2---:R-:W-:Y:S02]  /*b150*/  SHF.R.U64 R23, R14, R12.reuse, R9.reuse ;  /* 0x0000000c0e177219 */ /* 0x184fe40000001209 */
[----:B------:R-:W-:-:S05]  /*b160*/  SHF.R.U32.HI R6, RZ, R12, R9 ;  /* 0x0000000cff067219 */ /* 0x000fca0000011609 */
[----:B------:R-:W2:Y:S01]  /*b170*/  LDC R26, c[0x0][0x638] ;  /* 0x00018e00ff1a7b82 */ /* 0x000ea20000000800 */
[-C--:B---3--:R-:W-:Y:S02]  /*b180*/  SHF.L.U32 R8, R8, R27.reuse, RZ ;  /* 0x0000001b08087219 */ /* 0x088fe400000006ff */
[-CC-:B------:R-:W-:Y:S02]  /*b190*/  SHF.R.U64 R25, R23, R27.reuse, R6.reuse ;  /* 0x0000001b17197219 */ /* 0x180fe40000001206 */
[----:B------:R-:W-:Y:S02]  /*b1a0*/  LOP3.LUT R32, RZ, R8, RZ, 0x33, !PT ;  /* 0x00000008ff207212 */ /* 0x000fe400078e33ff */
[----:B------:R-:W-:Y:S01]  /*b1b0*/  SHF.R.U32.HI R9, RZ, R27, R6 ;  /* 0x0000001bff097219 */ /* 0x000fe20000011606 */
[----:B------:R-:W3:Y:S01]  /*b1c0*/  LDC R31, c[0x0][0x610] ;  /* 0x00018400ff1f7b82 */ /* 0x000ee20000000800 */
[----:B------:R-:W-:Y:S01]  /*b1d0*/  IMAD.MOV.U32 R8, RZ, RZ, R25 ;  /* 0x000000ffff087224 */ /* 0x000fe200078e0019 */
[----:B------:R-:W-:Y:S06]  /*b1e0*/  @!P0 BRA `(.L_x_295) ;  /* 0x0000000000288947 */ /* 0x000fec0003800000 */
        /* <DEDUP_REMOVED lines=10> */
.L_x_295:
[----:B------:R-:W-:Y:S02]  /*b290*/  ISETP.NE.AND P0, PT, R2, 0x1, PT ;  /* 0x000000010200780c */ /* 0x000fe40003f05270 */
[----:B-1----:R-:W-:Y:S01]  /*b2a0*/  SHF.R.U64 R6, R8, R24, R9 ;  /* 0x0000001808067219 */ /* 0x002fe20000001209 */
[----:B0-----:R-:W-:Y:S01]  /*b2b0*/  VIADD R9, R20, 0xffffffff ;  /* 0xffffffff14097836 */ /* 0x001fe20000000000 */
[----:B------:R-:W-:Y:S02]  /*b2c0*/  SHF.L.U32 R30, R30, R27, RZ ;  /* 0x0000001b1e1e7219 */ /* 0x000fe400000006ff */
[----:B------:R-:W-:Y:S01]  /*b2d0*/  LOP3.LUT R5, R23, R32, RZ, 0xc0, !PT ;  /* 0x0000002017057212 */ /* 0x000fe200078ec0ff */
[----:B------:R-:W-:-:S04]  /*b2e0*/  IMAD.MOV R8, RZ, RZ, -R6 ;  /* 0x000000ffff087224 */ /* 0x000fc800078e0a06 */
[----:B------:R-:W-:Y:S01]  /*b2f0*/  IMAD R6, R30, R6, R5 ;  /* 0x000000061e067224 */ /* 0x000fe200078e0205 */
[----:B------:R-:W-:Y:S01]  /*b300*/  LOP3.LUT R5, R14, R9, RZ, 0xc0, !PT ;  /* 0x000000090e057212 */ /* 0x000fe200078ec0ff */
[----:B------:R-:W-:Y:S02]  /*b310*/  @P0 IMAD R3, R7, R21, R4 ;  /* 0x0000001507030224 */ /* 0x000fe400078e0204 */
[----:B--2---:R-:W-:Y:S02]  /*b320*/  IMAD R4, R8, R26, R25 ;  /* 0x0000001a08047224 */ /* 0x004fe400078e0219 */
[----:B---3--:R-:W-:Y:S02]  /*b330*/  IMAD R3, R6, R31, R3 ;  /* 0x0000001f06037224 */ /* 0x008fe400078e0203 */
[----:B------:R-:W-:Y:S02]  /*b340*/  IMAD R4, R4, R20, R5 ;  /* 0x0000001404047224 */ /* 0x000fe400078e0205 */
[----:B------:R-:W-:-:S02]  /*b350*/  IMAD.MOV.U32 R8, RZ, RZ, 0x1 ;  /* 0x00000001ff087424 */ /* 0x000fc400078e00ff */
[----:B------:R-:W-:Y:S01]  /*b360*/  IMAD.MOV.U32 R6, RZ, RZ, R22 ;  /* 0x000000ffff067224 */ /* 0x000fe200078e0016 */
[----:B------:R-:W-:Y:S02]  /*b370*/  SEL R13, R4, R3, !P0 ;  /* 0x00000003040d7207 */ /* 0x000fe40004000000 */
[----:B------:R-:W-:-:S07]  /*b380*/  SEL R20, R3, R4, !P0 ;  /* 0x0000000403147207 */ /* 0x000fce0004000000 */
.L_x_293:
[----:B------:R-:W-:-:S08]  /*b390*/  NOP ;  /* 0x0000000000007918 */ /* 0x000fd00000000000 */
[----:B------:R-:W0:-:S00]  /*b3a0*/  USETMAXREG.DEALLOC.CTAPOOL 0x28 ;  /* 0x00000028000079c8 */ /* 0x000e0000080e0500 */
[----:B0-----:R-:W-:-:S13]  /*b3b0*/  ISETP.NE.AND P0, PT, R0, RZ, PT ;  /* 0x000000ff0000720c */ /* 0x001fda0003f05270 */
[----:B------:R-:W-:Y:S05]  /*b3c0*/  @P0 EXIT ;  /* 0x000000000000094d */ /* 0x000fea0003800000 */
[----:B------:R-:W-:Y:S01]  /*b3d0*/  LOP3.LUT P0, RZ, R8, 0xff, RZ, 0xc0, !PT ;  /* 0x000000ff08ff7812 */ /* 0x000fe2000780c0ff */
[----:B------:R-:W-:Y:S02]  /*b3e0*/  IMAD.MOV.U32 R0, RZ, RZ, 0x1 ;  /* 0x00000001ff007424 */ /* 0x000fe400078e00ff */
[----:B------:R-:W-:-:S10]  /*b3f0*/  IMAD.MOV.U32 R3, RZ, RZ, RZ ;  /* 0x000000ffff037224 */ /* 0x000fd400078e00ff */
[----:B------:R-:W-:Y:S05]  /*b400*/  @!P0 BRA `(.L_x_296) ;  /* 0x0000000c00c88947 */ /* 0x000fea0003800000 */
[----:B------:R-:W0:Y:S01]  /*b410*/  LDC R0, c[0x0][0x28c] ;  /* 0x0000a300ff007b82 */ /* 0x000e220000000800 */
[----:B------:R-:W-:Y:S01]  /*b420*/  ULDC UR21, c[0x0][0x658] ;  /* 0x0001960000157ab9 */ /* 0x000fe20000000800 */
[----:B------:R-:W-:Y:S01]  /*b430*/  UMOV UR5, 0xffffffff ;  /* 0xffffffff00057882 */ /* 0x000fe20000000000 */
[----:B------:R-:W-:Y:S01]  /*b440*/  ULDC UR4, c[0x0][0xc] ;  /* 0x0000030000047ab9 */ /* 0x000fe20000000800 */
[----:B------:R-:W-:Y:S01]  /*b450*/  USHF.L.U32 UR29, UR5, UR21, URZ ;  /* 0x00000015051d7299 */ /* 0x000fe2000800063f */
[----:B------:R-:W-:Y:S01]  /*b460*/  BSSY B0, `(.L_x_296) ;  /* 0x00000ec000007945 */ /* 0x000fe20003800000 */
[----:B------:R-:W-:Y:S01]  /*b470*/  UMOV UR6, 0x1 ;  /* 0x0000000100067882 */ /* 0x000fe20000000000 */
[----:B------:R-:W-:Y:S01]  /*b480*/  ULDC UR5, c[0x0][0x10] ;  /* 0x0000040000057ab9 */ /* 0x000fe20000000800 */
[----:B------:R-:W1:Y:S01]  /*b490*/  S2UR UR7, SR_CgaCtaId ;  /* 0x00000000000779c3 */ /* 0x000e620000008800 */
[----:B------:R-:W-:Y:S01]  /*b4a0*/  UIMAD.WIDE.U32 UR4, UR4, UR5, URZ ;  /* 0x00000005040472a5 */ /* 0x000fe2000f8e003f */
[----:B------:R-:W-:Y:S01]  /*b4b0*/  IMAD.MOV.U32 R9, RZ, RZ, 0x1 ;  /* 0x00000001ff097424 */ /* 0x000fe200078e00ff */
[----:B------:R-:W-:Y:S01]  /*b4c0*/  USHF.L.U32 UR21, UR6, UR21, URZ ;  /* 0x0000001506157299 */ /* 0x000fe2000800063f */
[----:B------:R-:W-:Y:S01]  /*b4d0*/  LOP3.LUT R8, R19, 0x2, RZ, 0xfc, !PT ;  /* 0x0000000213087812 */ /* 0x000fe200078efcff */
[----:B------:R-:W-:Y:S01]  /*b4e0*/  ULDC UR13, c[0x0][0x600] ;  /* 0x00018000000d7ab9 */ /* 0x000fe20000000800 */
[----:B------:R-:W-:Y:S01]  /*b4f0*/  ULDC UR6, c[0x0][0x14] ;  /* 0x0000050000067ab9 */ /* 0x000fe20000000800 */
[----:B------:R-:W-:-:S02]  /*b500*/  UIADD3 UR13, UR13, -0x1, URZ ;  /* 0xffffffff0d0d7890 */ /* 0x000fc4000fffe03f */
[----:B------:R-:W-:Y:S02]  /*b510*/  UIMAD.WIDE.U32 UR22, UR4, UR6, URZ ;  /* 0x00000006041672a5 */ /* 0x000fe4000f8e003f */
[----:B------:R-:W-:Y:S02]  /*b520*/  UIMAD UR37, UR5, UR6, URZ ;  /* 0x00000006052572a4 */ /* 0x000fe4000f8e023f */
[----:B------:R-:W-:Y:S02]  /*b530*/  ULOP3.LUT UR29, URZ, UR29, URZ, 0x33, !UPT ;  /* 0x0000001d3f1d7292 */ /* 0x000fe4000f8e333f */
[----:B------:R-:W-:Y:S01]  /*b540*/  UIADD3 UR37, UR23, UR37, URZ ;  /* 0x0000002517257290 */ /* 0x000fe2000fffe03f */
[----:B0-----:R-:W-:Y:S01]  /*b550*/  VIADD R0, R0, 0x7f ;  /* 0x0000007f00007836 */ /* 0x001fe20000000000 */
[----:B------:R-:W-:-:S04]  /*b560*/  ULDC.64 UR30, c[0x0][0x198] ;  /* 0x00006600001e7ab9 */ /* 0x000fc80000000a00 */
[----:B------:R-:W-:Y:S01]  /*b570*/  SHF.R.S32.HI R3, RZ, 0x1f, R0 ;  /* 0x0000001fff037819 */ /* 0x000fe20000011400 */
[----:B-1----:R-:W-:-:S03]  /*b580*/  IMAD.U32 R11, RZ, RZ, UR7 ;  /* 0x00000007ff0b7e24 */ /* 0x002fc6000f8e00ff */
[----:B------:R-:W-:Y:S01]  /*b590*/  LEA.HI R3, R3, R0, RZ, 0x7 ;  /* 0x0000000003037211 */ /* 0x000fe200078f38ff */
[----:B------:R-:W-:-:S03]  /*b5a0*/  IMAD.MOV.U32 R0, RZ, RZ, 0x1 ;  /* 0x00000001ff007424 */ /* 0x000fc600078e00ff */
[----:B------:R-:W-:Y:S01]  /*b5b0*/  SHF.R.S32.HI R10, RZ, 0x7, R3 ;  /* 0x00000007ff0a7819 */ /* 0x000fe20000011403 */
[----:B------:R-:W-:-:S04]  /*b5c0*/  IMAD.MOV.U32 R3, RZ, RZ, RZ ;  /* 0x000000ffff037224 */ /* 0x000fc800078e00ff */
[----:B------:R-:W-:-:S07]  /*b5d0*/  VIADD R12, R10, 0x1 ;  /* 0x000000010a0c7836 */ /* 0x000fce0000000000 */
.L_x_307:
[----:B------:R-:W-:-:S03]  /*b5e0*/  UMOV UR4, 0xffffffff ;  /* 0xffffffff00047882 */ /* 0x000fc60000000000 */
[----:B------:R-:W-:Y:S05]  /*b5f0*/  BRA.DIV UR4, `(.L_x_297) ;  /* 0x0000001204587947 */ /* 0x000fea000b800000 */
[----:B------:R-:W-:-:S13]  /*b600*/  ELECT P6, URZ, PT ;  /* 0x00000000003f782f */ /* 0x000fda00038c0000 */
.L_x_319:
[----:B------:R-:W0:Y:S01]  /*b610*/  LDC R4, c[0x0][0x28c] ;  /* 0x0000a300ff047b82 */ /* 0x000e220000000800 */
[----:B------:R-:W-:Y:S01]  /*b620*/  BSSY B1, `(.L_x_298) ;  /* 0x000005d000017945 */ /* 0x000fe20003800000 */
[----:B0-----:R-:W-:-:S13]  /*b630*/  ISETP.LT.OR P6, PT, R4, 0x1, !P6 ;  /* 0x000000010400780c */ /* 0x001fda00077c1670 */
[----:B------:R-:W-:Y:S05]  /*b640*/  @P6 BRA `(.L_x_299) ;  /* 0x0000000400686947 */ /* 0x000fea0003800000 */
[----:B------:R-:W-:Y:S02]  /*b650*/  IMAD R20, R20, 0x2, R11 ;  /* 0x0000000214147824 */ /* 0x000fe400078e020b */
[----:B------:R-:W-:Y:S02]  /*b660*/  IMAD.SHL.U32 R15, R13, 0x100, RZ ;  /* 0x000001000d0f7824 */ /* 0x000fe400078e00ff */
[----:B------:R-:W-:Y:S02]  /*b670*/  IMAD.MOV.U32 R22, RZ, RZ, RZ ;  /* 0x000000ffff167224 */ /* 0x000fe400078e00ff */
[----:B------:R-:W-:Y:S02]  /*b680*/  IMAD.MOV.U32 R4, RZ, RZ, R12 ;  /* 0x000000ffff047224 */ /* 0x000fe400078e000c */
[----:B------:R-:W-:Y:S02]  /*b690*/  IMAD.MOV.U32 R5, RZ, RZ, R0 ;  /* 0x000000ffff057224 */ /* 0x000fe400078e0000 */
[----:B------:R-:W-:-:S02]  /*b6a0*/  IMAD.MOV.U32 R14, RZ, RZ, R3 ;  /* 0x000000ffff0e7224 */ /* 0x000fc400078e0003 */
[----:B------:R-:W-:-:S07]  /*b6b0*/  IMAD.SHL.U32 R21, R20, 0x40, RZ ;  /* 0x0000004014157824 */ /* 0x000fce00078e00ff */
.L_x_302:
[----:B------:R-:W0:Y:S01]  /*b6c0*/  S2UR UR4, SR_CgaCtaId ;  /* 0x00000000000479c3 */ /* 0x000e220000008800 */
[----:B------:R-:W-:Y:S02]  /*b6d0*/  MOV R20, 0x400 ;  /* 0x0000040000147802 */ /* 0x000fe40000000f00 */
[----:B------:R-:W-:Y:S02]  /*b6e0*/  SHF.L.U32 R7, R5, 0x1f, RZ ;  /* 0x0000001f05077819 */ /* 0x000fe400000006ff */
[----:B------:R-:W-:-:S13]  /*b6f0*/  LOP3.LUT P1, RZ, R18, 0x7f, RZ, 0xc0, !PT ;  /* 0x0000007f12ff7812 */ /* 0x000fda000782c0ff */
[----:B------:R-:W1:Y:S01]  /*b700*/  @!P1 LDC R13, c[0x0][0x500] ;  /* 0x00014000ff0d9b82 */ /* 0x000e620000000800 */
[----:B0-----:R-:W-:-:S05]  /*b710*/  IMAD.U32 R11, RZ, RZ, UR4 ;  /* 0x00000004ff0b7e24 */ /* 0x001fca000f8e00ff */
[----:B------:R-:W-:-:S05]  /*b720*/  LEA R23, R11, R20, 0x18 ;  /* 0x000000140b177211 */ /* 0x000fca00078ec0ff */
[----:B------:R-:W-:-:S04]  /*b730*/  IMAD R20, R14, 0x8, R23 ;  /* 0x000000080e147824 */ /* 0x000fc800078e0217 */
[----:B------:R-:W0:Y:S02]  /*b740*/  SYNCS.PHASECHK.TRANS64.TRYWAIT P0, [R20+URZ+0x28], R7 ;  /* 0x00002807140075a7 */ /* 0x000e24000800017f */
[----:B01----:R-:W-:Y:S05]  /*b750*/  @!P0 BRA `(.L_x_300) ;  /* 0x0000001000208947 */ /* 0x003fea0003800000 */
.L_x_320:
[----:B0-----:R-:W-:Y:S01]  /*b760*/  PRMT R7, R8, 0x9910, RZ ;  /* 0x0000991008077816 */ /* 0x001fe200000000ff */
[----:B------:R0:W-:Y:S03]  /*b770*/  @!P1 SYNCS.ARRIVE.TRANS64 RZ, [R20+URZ], R13 ;  /* 0x0000000d14ff99a7 */ /* 0x0001e6000800003f */
[----:B------:R-:W-:-:S13]  /*b780*/  ISETP.NE.AND P0, PT, R7, 0x2, PT ;  /* 0x000000020700780c */ /* 0x000fda0003f05270 */
[----:B0-----:R-:W-:Y:S05]  /*b790*/  @P0 BRA `(.L_x_301) ;  /* 0x0000000000040947 */ /* 0x001fea0003800000 */
[----:B------:R-:W-:Y:S01]  /*b7a0*/  BPT.TRAP 0x1 ;  /* 0x000000040000795c */ /* 0x000fe20000300000 */
.L_x_301:
[----:B------:R-:W-:Y:S01]  /*b7b0*/  IMAD R7, R14, 0x8, R11 ;  /* 0x000000080e077824 */ /* 0x000fe200078e020b */
[----:B------:R-:W-:Y:S01]  /*b7c0*/  R2UR UR10, R22 ;  /* 0x00000000160a72ca */ /* 0x000fe200000e0000 */
[----:B------:R-:W-:Y:S01]  /*b7d0*/  UIADD3 UR14, UP0, UR30, 0xf0, URZ ;  /* 0x000000f01e0e7890 */ /* 0x000fe2000ff1e03f */
[----:B------:R-:W-:Y:S01]  /*b7e0*/  R2UR UR9, R20 ;  /* 0x00000000140972ca */ /* 0x000fe200000e0000 */
[----:B------:R-:W-:Y:S01]  /*b7f0*/  IMAD.SHL.U32 R7, R7, 0x800, RZ ;  /* 0x0000080007077824 */ /* 0x000fe200078e00ff */
[----:B------:R-:W-:Y:S01]  /*b800*/  R2UR UR11, R21 ;  /* 0x00000000150b72ca */ /* 0x000fe200000e0000 */
[----:B------:R-:W-:Y:S01]  /*b810*/  UIADD3.X UR15, URZ, UR31, URZ, UP0, !UPT ;  /* 0x0000001f3f0f7290 */ /* 0x000fe200087fe43f */
[----:B------:R-:W-:Y:S01]  /*b820*/  R2UR UR12, R6 ;  /* 0x00000000060c72ca */ /* 0x000fe200000e0000 */
[--C-:B------:R-:W-:Y:S01]  /*b830*/  IMAD R7, R7, 0x4, R23.reuse ;  /* 0x0000000407077824 */ /* 0x100fe200078e0217 */
[----:B------:R-:W-:Y:S01]  /*b840*/  R2UR UR35, R15 ;  /* 0x000000000f2372ca */ /* 0x000fe200000e0000 */
[----:B------:R-:W-:Y:S01]  /*b850*/  IMAD R23, R14, 0x20000, R23 ;  /* 0x000200000e177824 */ /* 0x000fe200078e0217 */
[----:B------:R-:W-:Y:S01]  /*b860*/  UIADD3 UR4, UP1, UR30, 0x1f0, URZ ;  /* 0x000001f01e047890 */ /* 0x000fe2000ff3e03f */
[----:B------:R-:W-:Y:S01]  /*b870*/  VIADD R4, R4, 0xffffffff ;  /* 0xffffffff04047836 */ /* 0x000fe20000000000 */
[----:B------:R-:W-:Y:S01]  /*b880*/  R2UR UR40, R7 ;  /* 0x00000000072872ca */ /* 0x000fe200000e0000 */
[----:B------:R-:W-:Y:S01]  /*b890*/  UIADD3 UR58, UR10, 0x20, URZ ;  /* 0x000000200a3a7890 */ /* 0x000fe2000fffe03f */
[----:B------:R-:W-:Y:S01]  /*b8a0*/  R2UR UR18, R23 ;  /* 0x00000000171272ca */ /* 0x000fe200000e0000 */
[----:B------:R-:W-:Y:S01]  /*b8b0*/  UIADD3 UR50, UR10, 0x40, URZ ;  /* 0x000000400a327890 */ /* 0x000fe2000fffe03f */
[----:B------:R-:W-:Y:S01]  /*b8c0*/  ISETP.GT.AND P1, PT, R4, 0x1, PT ;  /* 0x000000010400780c */ /* 0x000fe20003f24270 */
[----:B------:R-:W-:Y:S01]  /*b8d0*/  UIADD3 UR42, UR10, 0x60, URZ ;  /* 0x000000600a2a7890 */ /* 0x000fe2000fffe03f */
[----:B------:R-:W-:Y:S01]  /*b8e0*/  VIADD R14, R14, 0x1 ;  /* 0x000000010e0e7836 */ /* 0x000fe20000000000 */
[----:B------:R-:W-:Y:S01]  /*b8f0*/  UMOV UR38, 0x30000 ;  /* 0x0003000000267882 */ /* 0x000fe20000000000 */
[----:B------:R-:W-:Y:S01]  /*b900*/  UMOV UR6, 0x0 ;  /* 0x0000000000067882 */ /* 0x000fe20000000000 */
[----:B------:R-:W-:Y:S01]  /*b910*/  UMOV UR7, 0x10000000 ;  /* 0x1000000000077882 */ /* 0x000fe20000000000 */
[----:B------:R-:W-:Y:S01]  /*b920*/  UIADD3.X UR5, URZ, UR31, URZ, UP1, !UPT ;  /* 0x0000001f3f057290 */ /* 0x000fe20008ffe43f */
[----:B------:R-:W-:Y:S01]  /*b930*/  ISETP.NE.AND P0, PT, R14, 0x5, PT ;  /* 0x000000050e00780c */ /* 0x000fe20003f05270 */
[----:B------:R-:W-:Y:S01]  /*b940*/  UMOV UR57, UR9 ;  /* 0x0000000900397c82 */ /* 0x000fe20008000000 */
[----:B------:R-:W-:Y:S01]  /*b950*/  UIADD3 UR8, UR40, 0x100, URZ ;  /* 0x0000010028087890 */ /* 0x000fe2000fffe03f */
[----:B------:R-:W-:Y:S01]  /*b960*/  VIADD R22, R22, 0x80 ;  /* 0x0000008016167836 */ /* 0x000fe20000000000 */
[----:B------:R-:W-:Y:S01]  /*b970*/  UIADD3 UR56, UR40, 0x4100, URZ ;  /* 0x0000410028387890 */ /* 0x000fe2000fffe03f */
[----:B------:R-:W-:Y:S01]  /*b980*/  SEL R20, RZ, 0x1, P0 ;  /* 0x00000001ff147807 */ /* 0x000fe20000000000 */
[----:B------:R-:W-:Y:S01]  /*b990*/  UIADD3 UR48, UR40, 0x8100, URZ ;  /* 0x0000810028307890 */ /* 0x000fe2000fffe03f */
[----:B------:R-:W-:Y:S01]  /*b9a0*/  SEL R14, R14, RZ, P0 ;  /* 0x000000ff0e0e7207 */ /* 0x000fe20000000000 */
[----:B------:R-:W-:Y:S01]  /*b9b0*/  UIADD3 UR40, UR40, 0xc100, URZ ;  /* 0x0000c10028287890 */ /* 0x000fe2000fffe03f */
[----:B------:R-:W-:Y:S01]  /*b9c0*/  LOP3.LUT R5, R5, R20, RZ, 0x3c, !PT ;  /* 0x0000001405057212 */ /* 0x000fe200078e3cff */
[----:B------:R-:W-:Y:S01]  /*b9d0*/  UIADD3 UR32, UR18, 0x50100, URZ ;  /* 0x0005010012207890 */ /* 0x000fe2000fffe03f */
[----:B------:R0:W-:Y:S01]  /*b9e0*/  UTMALDG.3D.MULTICAST [UR8], [UR14], UR38, desc[UR6] ;  /* 0x000006080e0073b4 */ /* 0x0001e20008011826 */
[----:B------:R-:W-:-:S02]  /*b9f0*/  UIADD3 UR24, UR18, 0x58100, URZ ;  /* 0x0005810012187890 */ /* 0x000fc4000fffe03f */
[----:B------:R-:W-:Y:S01]  /*ba00*/  UIADD3 UR16, UR18, 0x60100, URZ ;  /* 0x0006010012107890 */ /* 0x000fe2000fffe03f */
[----:B------:R-:W-:Y:S01]  /*ba10*/  UMOV UR59, UR11 ;  /* 0x0000000b003b7c82 */ /* 0x000fe20008000000 */
[----:B------:R-:W-:Y:S01]  /*ba20*/  UMOV UR60, UR12 ;  /* 0x0000000c003c7c82 */ /* 0x000fe20008000000 */
[----:B------:R-:W-:Y:S01]  /*ba30*/  UMOV UR49, UR9 ;  /* 0x0000000900317c82 */ /* 0x000fe20008000000 */
[----:B------:R-:W-:Y:S01]  /*ba40*/  UMOV UR51, UR11 ;  /* 0x0000000b00337c82 */ /* 0x000fe20008000000 */
[----:B------:R-:W-:Y:S01]  /*ba50*/  UMOV UR52, UR12 ;  /* 0x0000000c00347c82 */ /* 0x000fe20008000000 */
[----:B------:R-:W-:Y:S01]  /*ba60*/  UMOV UR41, UR9 ;  /* 0x0000000900297c82 */ /* 0x000fe20008000000 */
[----:B------:R-:W-:Y:S01]  /*ba70*/  UMOV UR44, UR12 ;  /* 0x0000000c002c7c82 */ /* 0x000fe20008000000 */
[----:B------:R-:W-:Y:S01]  /*ba80*/  UMOV UR43, UR11 ;  /* 0x0000000b002b7c82 */ /* 0x000fe20008000000 */
[----:B------:R1:W-:Y:S01]  /*ba90*/  UTMALDG.3D.MULTICAST [UR56], [UR14], UR38, desc[UR6] ;  /* 0x000006380e0073b4 */ /* 0x0003e20008011826 */
        /* <DEDUP_REMOVED lines=11> */
[----:B0-----:R-:W-:Y:S01]  /*bb50*/  UIADD3 UR8, UR18, 0x68100, URZ ;  /* 0x0006810012087890 */ /* 0x001fe2000fffe03f */
[----:B------:R-:W-:Y:S01]  /*bb60*/  UMOV UR11, UR35 ;  /* 0x00000023000b7c82 */ /* 0x000fe20008000000 */
[----:B------:R1:W-:Y:S01]  /*bb70*/  UTMALDG.3D.MULTICAST [UR40], [UR14], UR38, desc[UR6] ;  /* 0x000006280e0073b4 */ /* 0x0003e20008011826 */
[----:B------:R-:W-:Y:S01]  /*bb80*/  UMOV UR18, UR50 ;  /* 0x0000003200127c82 */ /* 0x000fe20008000000 */
[----:B------:R-:W-:Y:S01]  /*bb90*/  UMOV UR10, UR42 ;  /* 0x0000002a000a7c82 */ /* 0x000fe20008000000 */
[----:B------:R1:W-:Y:S01]  /*bba0*/  UTMALDG.3D [UR32], [UR4], desc[UR6] ;  /* 0x00000620040075b4 */ /* 0x0003e20008011000 */
[----:B------:R1:W-:Y:S01]  /*bbb0*/  UTMALDG.3D [UR24], [UR4], desc[UR6] ;  /* 0x00000618040075b4 */ /* 0x0003e20008011000 */
[----:B------:R1:W-:Y:S02]  /*bbc0*/  UTMALDG.3D [UR16], [UR4], desc[UR6] ;  /* 0x00000610040075b4 */ /* 0x0003e40008011000 */
[----:B------:R1:W-:Y:S02]  /*bbd0*/  UTMALDG.3D [UR8], [UR4], desc[UR6] ;  /* 0x00000608040075b4 */ /* 0x0003e40008011000 */
[----:B-1----:R-:W-:Y:S05]  /*bbe0*/  @P1 BRA `(.L_x_302) ;  /* 0xfffffff800b41947 */ /* 0x002fea000383ffff */
.L_x_299:
[----:B------:R-:W-:Y:S05]  /*bbf0*/  BSYNC B1 ;  /* 0x0000000000017941 */ /* 0x000fea0003800000 */
.L_x_298:
[----:B------:R-:W-:Y:S01]  /*bc00*/  LOP3.LUT P1, RZ, R9, 0xff, RZ, 0xc0, !PT ;  /* 0x000000ff09ff7812 */ /* 0x000fe2000782c0ff */
[C---:B------:R-:W-:Y:S01]  /*bc10*/  IMAD.IADD R6, R10.reuse, 0x1, R3 ;  /* 0x000000010a067824 */ /* 0x040fe200078e0203 */
[----:B------:R-:W-:Y:S01]  /*bc20*/  ULDC.64 UR4, c[0x0][0x650] ;  /* 0x0001940000047ab9 */ /* 0x000fe20000000a00 */
[----:B------:R-:W-:Y:S01]  /*bc30*/  ISETP.GE.U32.AND P2, PT, R10, 0x5, PT ;  /* 0x000000050a00780c */ /* 0x000fe20003f46070 */
[----:B------:R-:W-:Y:S01]  /*bc40*/  BSSY B1, `(.L_x_303) ;  /* 0x000006b000017945 */ /* 0x000fe20003800000 */
[----:B------:R-:W-:Y:S01]  /*bc50*/  IMAD.MOV.U32 R20, RZ, RZ, -0x1 ;  /* 0xffffffffff147424 */ /* 0x000fe200078e00ff */
[----:B------:R-:W-:Y:S01]  /*bc60*/  ISETP.GT.U32.AND P0, PT, R6, 0x4, PT ;  /* 0x000000040600780c */ /* 0x000fe20003f04070 */
[----:B------:R-:W-:Y:S01]  /*bc70*/  IMAD.MOV.U32 R13, RZ, RZ, -0x1 ;  /* 0xffffffffff0d7424 */ /* 0x000fe200078e00ff */
[----:B------:R-:W-:Y:S02]  /*bc80*/  PRMT R9, RZ, 0x7610, R9 ;  /* 0x00007610ff097816 */ /* 0x000fe40000000009 */
[----:B------:R-:W-:-:S03]  /*bc90*/  ISETP.LT.U32.AND P0, PT, R10, 0x5, P0 ;  /* 0x000000050a00780c */ /* 0x000fc60000701070 */
[----:B------:R-:W0:Y:S01]  /*bca0*/  @P1 S2R R11, SR_CgaCtaId ;  /* 0x00000000000b1919 */ /* 0x000e220000008800 */
[----:B------:R-:W-:-:S04]  /*bcb0*/  @P1 MOV R4, 0x400 ;  /* 0x0000040000041802 */ /* 0x000fc80000000f00 */
[----:B0-----:R-:W-:Y:S01]  /*bcc0*/  @P1 LEA R3, R11, R4, 0x18 ;  /* 0x000000040b031211 */ /* 0x001fe200078ec0ff */
[----:B------:R-:W-:-:S03]  /*bcd0*/  IMAD.WIDE.U32 R4, R6, -0x33333333, RZ ;  /* 0xcccccccd06047825 */ /* 0x000fc600078e00ff */
[----:B------:R0:W-:Y:S01]  /*bce0*/  @P1 SYNCS.ARRIVE.TRANS64.A1T0 RZ, [R3+URZ+0x68], RZ ;  /* 0x000068ff03ff19a7 */ /* 0x0001e2000810003f */
[----:B------:R-:W-:Y:S02]  /*bcf0*/  IADD3 R16, P1, R16, UR22, RZ ;  /* 0x0000001610107c10 */ /* 0x000fe4000ff3e0ff */
[----:B------:R-:W-:Y:S02]  /*bd00*/  SHF.R.U32.HI R5, RZ, 0x2, R5 ;  /* 0x00000002ff057819 */ /* 0x000fe40000011605 */
[----:B------:R-:W-:Y:S02]  /*bd10*/  IADD3.X R17, R17, UR37, RZ, P1, !PT ;  /* 0x0000002511117c10 */ /* 0x000fe40008ffe4ff */
[----:B------:R-:W-:Y:S02]  /*bd20*/  PRMT R4, RZ, 0x7610, R4 ;  /* 0x00007610ff047816 */ /* 0x000fe40000000004 */
[----:B0-----:R-:W-:Y:S02]  /*bd30*/  SEL R3, RZ, 0x1, !P0 ;  /* 0x00000001ff037807 */ /* 0x001fe40004000000 */
[----:B------:R-:W-:-:S02]  /*bd40*/  ISETP.GE.U32.AND P0, PT, R16, UR4, PT ;  /* 0x0000000410007c0c */ /* 0x000fc4000bf06070 */
[----:B------:R-:W-:Y:S01]  /*bd50*/  LOP3.LUT R0, R0, R3, RZ, 0x3c, !PT ;  /* 0x0000000300007212 */ /* 0x000fe200078e3cff */
[----:B------:R-:W-:Y:S01]  /*bd60*/  IMAD R3, R5, -0x5, R6 ;  /* 0xfffffffb05037824 */ /* 0x000fe200078e0206 */
[----:B------:R-:W-:Y:S01]  /*bd70*/  ISETP.GE.U32.AND.EX P0, PT, R17, UR5, PT, P0 ;  /* 0x0000000511007c0c */ /* 0x000fe2000bf06100 */
[----:B------:R-:W-:Y:S01]  /*bd80*/  IMAD.MOV.U32 R6, RZ, RZ, -0x1 ;  /* 0xffffffffff067424 */ /* 0x000fe200078e00ff */
[----:B------:R-:W-:-:S11]  /*bd90*/  @P2 LOP3.LUT R0, R0, 0x1, R5, 0x78, !PT ;  /* 0x0000000100002812 */ /* 0x000fd600078e7805 */
[----:B------:R-:W-:Y:S05]  /*bda0*/  @P0 BRA `(.L_x_304) ;  /* 0x0000000400500947 */ /* 0x000fea0003800000 */
[----:B------:R-:W0:Y:S01]  /*bdb0*/  S2R R15, SR_CTAID.X ;  /* 0x00000000000f7919 */ /* 0x000e220000002500 */
[----:B------:R-:W-:Y:S01]  /*bdc0*/  ULDC.64 UR4, c[0x0][0x628] ;  /* 0x00018a0000047ab9 */ /* 0x000fe20000000a00 */
[----:B------:R-:W1:Y:S01]  /*bdd0*/  LDC R20, c[0x0][0x144] ;  /* 0x00005100ff147b82 */ /* 0x000e620000000800 */
[----:B------:R-:W-:Y:S01]  /*bde0*/  ISETP.NE.U32.AND P0, PT, RZ, UR4, PT ;  /* 0x00000004ff007c0c */ /* 0x000fe2000bf05070 */
[----:B------:R-:W2:Y:S01]  /*bdf0*/  S2R R13, SR_CTAID.Y ;  /* 0x00000000000d7919 */ /* 0x000ea20000002600 */
[----:B------:R-:W-:Y:S01]  /*be00*/  ULDC UR7, c[0x0][0x630] ;  /* 0x00018c0000077ab9 */ /* 0x000fe20000000800 */
[----:B------:R-:W-:Y:S01]  /*be10*/  ULDC UR8, c[0x0][0x150] ;  /* 0x0000540000087ab9 */ /* 0x000fe20000000800 */
[----:B------:R-:W-:Y:S01]  /*be20*/  ISETP.NE.AND.EX P0, PT, RZ, UR5, PT, P0 ;  /* 0x00000005ff007c0c */ /* 0x000fe2000bf05300 */
[----:B------:R-:W-:Y:S02]  /*be30*/  IMAD.MOV.U32 R4, RZ, RZ, R16 ;  /* 0x000000ffff047224 */ /* 0x000fe400078e0010 */
[----:B------:R-:W-:Y:S01]  /*be40*/  IMAD.MOV.U32 R5, RZ, RZ, R17 ;  /* 0x000000ffff057224 */ /* 0x000fe200078e0011 */
[----:B0-----:R-:W-:-:S09]  /*be50*/  I2FP.F32.U32 R22, R15 ;  /* 0x0000000f00167245 */ /* 0x001fd20000201000 */
[----:B------:R-:W-:Y:S05]  /*be60*/  @!P0 BRA `(.L_x_305) ;  /* 0x0000000000288947 */ /* 0x000fea0003800000 */
[----:B------:R-:W-:Y:S02]  /*be70*/  ULDC UR6, c[0x0][0x634] ;  /* 0x00018d0000067ab9 */ /* 0x000fe40000000800 */
[----:B------:R-:W-:-:S05]  /*be80*/  IADD3 R5, P0, R16, UR6, RZ ;  /* 0x0000000610057c10 */ /* 0x000fca000ff1e0ff */
[----:B------:R-:W-:-:S04]  /*be90*/  IMAD.X R21, RZ, RZ, R17, P0 ;  /* 0x000000ffff157224 */ /* 0x000fc800000e0611 */
[----:B------:R-:W-:-:S04]  /*bea0*/  IMAD.WIDE.U32 R6, R21, UR4, RZ ;  /* 0x0000000415067c25 */ /* 0x000fc8000f8e00ff */
[----:B------:R-:W-:-:S04]  /*beb0*/  IMAD.WIDE.U32 R6, P0, R5, UR5, R6 ;  /* 0x0000000505067c25 */ /* 0x000fc8000f800006 */
[----:B------:R-:W-:-:S04]  /*bec0*/  IMAD.WIDE.U32 R4, R5, UR4, RZ ;  /* 0x0000000405047c25 */ /* 0x000fc8000f8e00ff */
[----:B------:R-:W-:Y:S01]  /*bed0*/  IMAD.MOV.U32 R4, RZ, RZ, R7 ;  /* 0x000000ffff047224 */ /* 0x000fe200078e0007 */
[----:B------:R-:W-:Y:S01]  /*bee0*/  IADD3 RZ, P1, R5, R6, RZ ;  /* 0x0000000605ff7210 */ /* 0x000fe20007f3e0ff */
[----:B------:R-:W-:-:S04]  /*bef0*/  IMAD.X R5, RZ, RZ, RZ, P0 ;  /* 0x000000ffff057224 */ /* 0x000fc800000e06ff */
[----:B------:R-:W-:-:S08]  /*bf00*/  IMAD.WIDE.U32.X R4, R21, UR5, R4, P1 ;  /* 0x0000000515047c25 */ /* 0x000fd000088e0404 */
.L_x_305:
[----:B------:R-:W-:Y:S01]  /*bf10*/  FMUL R22, R22, UR8 ;  /* 0x0000000816167c20 */ /* 0x000fe20008400000 */
[--C-:B------:R-:W-:Y:S01]  /*bf20*/  SHF.R.U64 R14, R4, UR7, R5.reuse ;  /* 0x00000007040e7c19 */ /* 0x100fe20008001205 */
[----:B------:R-:W-:Y:S01]  /*bf30*/  ULDC.64 UR4, c[0x0][0x620] ;  /* 0x0001880000047ab9 */ /* 0x000fe20000000a00 */
[----:B------:R-:W-:Y:S01]  /*bf40*/  SHF.R.U32.HI R4, RZ, UR7, R5 ;  /* 0x00000007ff047c19 */ /* 0x000fe20008011605 */
[----:B------:R-:W-:Y:S01]  /*bf50*/  ULDC.64 UR6, c[0x0][0x640] ;  /* 0x0001900000067ab9 */ /* 0x000fe20000000a00 */
[----:B------:R-:W-:Y:S01]  /*bf60*/  IADD3 R5, P0, RZ, -R14, RZ ;  /* 0x8000000eff057210 */ /* 0x000fe20007f1e0ff */
[----:B------:R-:W0:Y:S04]  /*bf70*/  F2I.U32.TRUNC.NTZ R22, R22 ;  /* 0x0000001600167305 */ /* 0x000e28000020f000 */
[----:B------:R-:W-:Y:S01]  /*bf80*/  IMAD.X R4, RZ, RZ, ~R4, P0 ;  /* 0x000000ffff047224 */ /* 0x000fe200000e0e04 */
[----:B------:R-:W-:-:S03]  /*bf90*/  ISETP.NE.U32.AND P0, PT, RZ, UR6, PT ;  /* 0x00000006ff007c0c */ /* 0x000fc6000bf05070 */
[----:B------:R-:W-:Y:S01]  /*bfa0*/  IMAD R4, R4, UR4, RZ ;  /* 0x0000000404047c24 */ /* 0x000fe2000f8e02ff */
[----:B------:R-:W-:-:S03]  /*bfb0*/  ISETP.NE.AND.EX P0, PT, RZ, UR7, PT, P0 ;  /* 0x00000007ff007c0c */ /* 0x000fc6000bf05300 */
[C---:B------:R-:W-:Y:S01]  /*bfc0*/  IMAD R7, R5.reuse, UR5, R4 ;  /* 0x0000000505077c24 */ /* 0x040fe2000f8e0204 */
[----:B------:R-:W-:Y:S01]  /*bfd0*/  ULDC UR5, c[0x0][0x154] ;  /* 0x0000550000057ab9 */ /* 0x000fe20000000800 */
[----:B------:R-:W-:Y:S01]  /*bfe0*/  IMAD.WIDE.U32 R4, R5, UR4, R16 ;  /* 0x0000000405047c25 */ /* 0x000fe2000f8e0010 */
[----:B------:R-:W-:-:S03]  /*bff0*/  ULDC UR4, c[0x0][0x618] ;  /* 0x0001860000047ab9 */ /* 0x000fc60000000800 */
[----:B0-----:R-:W-:Y:S02]  /*c000*/  IMAD.MOV R6, RZ, RZ, -R22 ;  /* 0x000000ffff067224 */ /* 0x001fe400078e0a16 */
[----:B------:R-:W-:Y:S02]  /*c010*/  IMAD.IADD R5, R5, 0x1, R7 ;  /* 0x0000000105057824 */ /* 0x000fe400078e0207 */
[----:B-1----:R-:W-:Y:S01]  /*c020*/  IMAD R15, R20, R6, R15 ;  /* 0x00000006140f7224 */ /* 0x002fe200078e020f */
[----:B--2---:R-:W-:Y:S01]  /*c030*/  I2FP.F32.U32 R6, R13 ;  /* 0x0000000d00067245 */ /* 0x004fe20000201000 */
[----:B------:R-:W0:Y:S01]  /*c040*/  LDC R20, c[0x0][0x148] ;  /* 0x00005200ff147b82 */ /* 0x000e220000000800 */
[--C-:B------:R-:W-:Y:S02]  /*c050*/  SHF.R.U64 R21, R4, UR4, R5.reuse ;  /* 0x0000000404157c19 */ /* 0x100fe40008001205 */
[----:B------:R-:W-:Y:S01]  /*c060*/  SHF.R.U32.HI R4, RZ, UR4, R5 ;  /* 0x00000004ff047c19 */ /* 0x000fe20008011605 */
[----:B------:R-:W-:Y:S01]  /*c070*/  FMUL R6, R6, UR5 ;  /* 0x0000000506067c20 */ /* 0x000fe20008400000 */
[----:B------:R-:W-:-:S02]  /*c080*/  ULDC UR4, c[0x0][0x608] ;  /* 0x0001820000047ab9 */ /* 0x000fc40000000800 */
[--C-:B------:R-:W-:Y:S01]  /*c090*/  SHF.R.U64 R23, R21, UR4, R4.reuse ;  /* 0x0000000415177c19 */ /* 0x100fe20008001204 */
[----:B------:R1:W2:Y:S01]  /*c0a0*/  F2I.U32.TRUNC.NTZ R24, R6 ;  /* 0x0000000600187305 */ /* 0x0002a2000020f000 */
[----:B------:R-:W-:Y:S01]  /*c0b0*/  SHF.R.U32.HI R4, RZ, UR4, R4 ;  /* 0x00000004ff047c19 */ /* 0x000fe20008011604 */
[----:B------:R-:W-:-:S03]  /*c0c0*/  ULDC UR4, c[0x0][0x658] ;  /* 0x0001960000047ab9 */ /* 0x000fc60000000800 */
[--C-:B------:R-:W-:Y:S02]  /*c0d0*/  SHF.R.U64 R22, R23, UR4, R4.reuse ;  /* 0x0000000417167c19 */ /* 0x100fe40008001204 */
[----:B------:R-:W-:-:S03]  /*c0e0*/  SHF.R.U32.HI R25, RZ, UR4, R4 ;  /* 0x00000004ff197c19 */ /* 0x000fc60008011604 */
[----:B------:R-:W-:Y:S02]  /*c0f0*/  IMAD.MOV.U32 R4, RZ, RZ, R22 ;  /* 0x000000ffff047224 */ /* 0x000fe400078e0016 */
[----:B------:R-:W-:Y:S01]  /*c100*/  IMAD.MOV.U32 R5, RZ, RZ, R25 ;  /* 0x000000ffff057224 */ /* 0x000fe200078e0019 */
[----:B-1----:R-:W-:Y:S06]  /*c110*/  @!P0 BRA `(.L_x_306) ;  /* 0x0000000000288947 */ /* 0x002fec0003800000 */
        /* <DEDUP_REMOVED lines=10> */
.L_x_306:
[----:B------:R-:W-:Y:S01]  /*c1c0*/  ISETP.NE.AND P0, PT, R2, 0x1, PT ;  /* 0x000000010200780c */ /* 0x000fe20003f05270 */
[----:B------:R-:W-:Y:S01]  /*c1d0*/  ULDC UR4, c[0x0][0x648] ;  /* 0x0001920000047ab9 */ /* 0x000fe20000000800 */
[----:B------:R-:W-:Y:S01]  /*c1e0*/  LOP3.LUT R23, R23, UR29, RZ, 0xc0, !PT ;  /* 0x0000001d17177c12 */ /* 0x000fe2000f8ec0ff */
[----:B--2---:R-:W-:Y:S01]  /*c1f0*/  IMAD.MOV R24, RZ, RZ, -R24 ;  /* 0x000000ffff187224 */ /* 0x004fe200078e0a18 */
[----:B------:R-:W-:Y:S01]  /*c200*/  SHF.R.U64 R4, R4, UR4, R5 ;  /* 0x0000000404047c19 */ /* 0x000fe20008001205 */
[----:B------:R-:W-:Y:S01]  /*c210*/  ULDC UR4, c[0x0][0x638] ;  /* 0x00018e0000047ab9 */ /* 0x000fe20000000800 */
[----:B------:R-:W-:Y:S01]  /*c220*/  LOP3.LUT R21, R21, UR13, RZ, 0xc0, !PT ;  /* 0x0000000d15157c12 */ /* 0x000fe2000f8ec0ff */
[----:B------:R-:W-:Y:S01]  /*c230*/  ULDC UR5, c[0x0][0x610] ;  /* 0x0001840000057ab9 */ /* 0x000fe20000000800 */
[----:B------:R-:W-:Y:S02]  /*c240*/  IMAD.MOV.U32 R6, RZ, RZ, R14 ;  /* 0x000000ffff067224 */ /* 0x000fe400078e000e */
[----:B------:R-:W-:-:S02]  /*c250*/  IMAD.MOV R5, RZ, RZ, -R4 ;  /* 0x000000ffff057224 */ /* 0x000fc400078e0a04 */
[----:B------:R-:W-:Y:S02]  /*c260*/  IMAD R4, R4, UR21, R23 ;  /* 0x0000001504047c24 */ /* 0x000fe4000f8e0217 */
[----:B0-----:R-:W-:Y:S02]  /*c270*/  @P0 IMAD R15, R20, R24, R13 ;  /* 0x00000018140f0224 */ /* 0x001fe400078e020d */
[----:B------:R-:W-:Y:S01]  /*c280*/  IMAD R22, R5, UR4, R22 ;  /* 0x0000000405167c24 */ /* 0x000fe2000f8e0216 */
[----:B------:R-:W-:Y:S01]  /*c290*/  ULDC UR4, c[0x0][0x600] ;  /* 0x0001800000047ab9 */ /* 0x000fe20000000800 */
[----:B------:R-:W-:Y:S02]  /*c2a0*/  IMAD R15, R4, UR5, R15 ;  /* 0x00000005040f7c24 */ /* 0x000fe4000f8e020f */
[----:B------:R-:W-:Y:S02]  /*c2b0*/  IMAD R22, R22, UR4, R21 ;  /* 0x0000000416167c24 */ /* 0x000fe4000f8e0215 */
[----:B------:R-:W-:-:S03]  /*c2c0*/  IMAD.MOV.U32 R4, RZ, RZ, 0x1 ;  /* 0x00000001ff047424 */ /* 0x000fc600078e00ff */
[----:B------:R-:W-:Y:S02]  /*c2d0*/  SEL R13, R22, R15, !P0 ;  /* 0x0000000f160d7207 */ /* 0x000fe40004000000 */
[----:B------:R-:W-:-:S07]  /*c2e0*/  SEL R20, R15, R22, !P0 ;  /* 0x000000160f147207 */ /* 0x000fce0004000000 */
.L_x_304:
[----:B------:R-:W-:Y:S05]  /*c2f0*/  BSYNC B1 ;  /* 0x0000000000017941 */ /* 0x000fea0003800000 */
.L_x_303:
[----:B------:R-:W-:-:S13]  /*c300*/  LOP3.LUT P0, RZ, R4, 0xff, RZ, 0xc0, !PT ;  /* 0x000000ff04ff7812 */ /* 0x000fda000780c0ff */
[----:B------:R-:W-:Y:S05]  /*c310*/  @P0 BRA `(.L_x_307) ;  /* 0xfffffff000b00947 */ /* 0x000fea000383ffff */
[----:B------:R-:W-:Y:S05]  /*c320*/  BSYNC B0 ;  /* 0x0000000000007941 */ /* 0x000fea0003800000 */
.L_x_296:
[----:B------:R-:W-:-:S03]  /*c330*/  UMOV UR4, 0xffffffff ;  /* 0xffffffff00047882 */ /* 0x000fc60000000000 */
[----:B------:R-:W-:Y:S05]  /*c340*/  BRA.DIV UR4, `(.L_x_308) ;  /* 0x0000000604387947 */ /* 0x000fea000b800000 */
[----:B------:R-:W-:-:S13]  /*c350*/  ELECT P6, URZ, PT ;  /* 0x00000000003f782f */ /* 0x000fda00038c0000 */
.L_x_323:
[----:B------:R-:W-:Y:S04]  /*c360*/  BSSY B0, `(.L_x_309) ;  /* 0x0000034000007945 */ /* 0x000fe80003800000 */
[----:B------:R-:W-:Y:S05]  /*c370*/  @!P6 BRA `(.L_x_310) ;  /* 0x0000000000c8e947 */ /* 0x000fea0003800000 */
[----:B------:R-:W-:-:S04]  /*c380*/  LOP3.LUT R19, R19, 0x2, RZ, 0xfc, !PT ;  /* 0x0000000213137812 */ /* 0x000fc800078efcff */
[----:B------:R-:W-:-:S13]  /*c390*/  ISETP.NE.AND P0, PT, R19, 0x3, PT ;  /* 0x000000031300780c */ /* 0x000fda0003f05270 */
[----:B------:R-:W-:Y:S05]  /*c3a0*/  @!P0 BRA `(.L_x_311) ;  /* 0x0000000000048947 */ /* 0x000fea0003800000 */
[----:B------:R-:W-:Y:S01]  /*c3b0*/  BPT.TRAP 0x1 ;  /* 0x000000040000795c */ /* 0x000fe20000300000 */
.L_x_311:
[----:B------:R-:W0:Y:S01]  /*c3c0*/  S2R R5, SR_CgaCtaId ;  /* 0x0000000000057919 */ /* 0x000e220000008800 */
[----:B------:R-:W-:Y:S02]  /*c3d0*/  MOV R2, 0x400 ;  /* 0x0000040000027802 */ /* 0x000fe40000000f00 */
[----:B------:R-:W-:Y:S02]  /*c3e0*/  SHF.L.U32 R4, R0, 0x1f, RZ ;  /* 0x0000001f00047819 */ /* 0x000fe400000006ff */
[----:B0-----:R-:W-:-:S05]  /*c3f0*/  LEA R2, R5, R2, 0x18 ;  /* 0x0000000205027211 */ /* 0x001fca00078ec0ff */
[----:B------:R-:W-:-:S04]  /*c400*/  VIADD R2, R2, 0x28 ;  /* 0x0000002802027836 */ /* 0x000fc80000000000 */
[C---:B------:R-:W-:Y:S02]  /*c410*/  IMAD R7, R3.reuse, 0x8, R2 ;  /* 0x0000000803077824 */ /* 0x040fe400078e0202 */
[----:B------:R-:W-:Y:S02]  /*c420*/  VIADD R3, R3, 0x1 ;  /* 0x0000000103037836 */ /* 0x000fe40000000000 */
[----:B------:R-:W0:Y:S03]  /*c430*/  SYNCS.PHASECHK.TRANS64.TRYWAIT P0, [R7+URZ], R4 ;  /* 0x00000004070075a7 */ /* 0x000e26000800017f */
[----:B------:R-:W-:-:S04]  /*c440*/  ISETP.NE.AND P1, PT, R3, 0x5, PT ;  /* 0x000000050300780c */ /* 0x000fc80003f25270 */
[----:B------:R-:W-:Y:S02]  /*c450*/  SEL R5, RZ, 0x1, P1 ;  /* 0x00000001ff057807 */ /* 0x000fe40000800000 */
[----:B------:R-:W-:Y:S02]  /*c460*/  SEL R3, R3, RZ, P1 ;  /* 0x000000ff03037207 */ /* 0x000fe40000800000 */
[----:B------:R-:W-:-:S03]  /*c470*/  LOP3.LUT R6, R0, R5, RZ, 0x3c, !PT ;  /* 0x0000000500067212 */ /* 0x000fc600078e3cff */
[----:B------:R-:W-:Y:S01]  /*c480*/  IMAD R8, R3, 0x8, R2 ;  /* 0x0000000803087824 */ /* 0x000fe200078e0202 */
[----:B------:R-:W-:Y:S01]  /*c490*/  SHF.L.U32 R5, R6, 0x1f, RZ ;  /* 0x0000001f06057819 */ /* 0x000fe200000006ff */
[----:B0-----:R-:W-:Y:S06]  /*c4a0*/  @!P0 BRA `(.L_x_312) ;  /* 0x0000000400008947 */ /* 0x001fec0003800000 */
.L_x_324:
[----:B------:R-:W1:Y:S01]  /*c4b0*/  SYNCS.PHASECHK.TRANS64.TRYWAIT P0, [R8+URZ], R5 ;  /* 0x00000005080075a7 */ /* 0x000e62000800017f */
[----:B------:R-:W-:-:S05]  /*c4c0*/  VIADD R0, R3, 0x1 ;  /* 0x0000000103007836 */ /* 0x000fca0000000000 */
[----:B------:R-:W-:-:S04]  /*c4d0*/  ISETP.NE.AND P1, PT, R0, 0x5, PT ;  /* 0x000000050000780c */ /* 0x000fc80003f25270 */
[----:B------:R-:W-:Y:S02]  /*c4e0*/  SEL R3, RZ, 0x1, P1 ;  /* 0x00000001ff037807 */ /* 0x000fe40000800000 */
[----:B0-----:R-:W-:Y:S02]  /*c4f0*/  SEL R7, R0, RZ, P1 ;  /* 0x000000ff00077207 */ /* 0x001fe40000800000 */
[----:B------:R-:W-:-:S03]  /*c500*/  LOP3.LUT R6, R6, R3, RZ, 0x3c, !PT ;  /* 0x0000000306067212 */ /* 0x000fc600078e3cff */
[----:B------:R-:W-:Y:S01]  /*c510*/  IMAD R9, R7, 0x8, R2 ;  /* 0x0000000807097824 */ /* 0x000fe200078e0202 */
[----:B------:R-:W-:Y:S01]  /*c520*/  SHF.L.U32 R4, R6, 0x1f, RZ ;  /* 0x0000001f06047819 */ /* 0x000fe200000006ff */
[----:B-1----:R-:W-:Y:S06]  /*c530*/  @!P0 BRA `(.L_x_313) ;  /* 0x0000000000f08947 */ /* 0x002fec0003800000 */
.L_x_325:
[----:B------:R-:W1:Y:S01]  /*c540*/  SYNCS.PHASECHK.TRANS64.TRYWAIT P0, [R9+URZ], R4 ;  /* 0x00000004090075a7 */ /* 0x000e62000800017f */
[----:B------:R-:W-:-:S05]  /*c550*/  VIADD R0, R7, 0x1 ;  /* 0x0000000107007836 */ /* 0x000fca0000000000 */
[----:B------:R-:W-:-:S04]  /*c560*/  ISETP.NE.AND P1, PT, R0, 0x5, PT ;  /* 0x000000050000780c */ /* 0x000fc80003f25270 */
[----:B------:R-:W-:Y:S02]  /*c570*/  SEL R3, RZ, 0x1, P1 ;  /* 0x00000001ff037807 */ /* 0x000fe40000800000 */
[----:B------:R-:W-:Y:S02]  /*c580*/  SEL R7, R0, RZ, P1 ;  /* 0x000000ff00077207 */ /* 0x000fe40000800000 */
[----:B------:R-:W-:-:S03]  /*c590*/  LOP3.LUT R11, R6, R3, RZ, 0x3c, !PT ;  /* 0x00000003060b7212 */ /* 0x000fc600078e3cff */
[----:B------:R-:W-:Y:S01]  /*c5a0*/  IMAD R6, R7, 0x8, R2 ;  /* 0x0000000807067824 */ /* 0x000fe200078e0202 */
[----:B0-----:R-:W-:Y:S01]  /*c5b0*/  SHF.L.U32 R5, R11, 0x1f, RZ ;  /* 0x0000001f0b057819 */ /* 0x001fe200000006ff */
[----:B-1----:R-:W-:Y:S06]  /*c5c0*/  @!P0 BRA `(.L_x_314) ;  /* 0x0000000000e08947 */ /* 0x002fec0003800000 */
.L_x_326:
[----:B------:R-:W1:Y:S01]  /*c5d0*/  SYNCS.PHASECHK.TRANS64.TRYWAIT P0, [R6+URZ], R5 ;  /* 0x00000005060075a7 */ /* 0x000e62000800017f */
[----:B------:R-:W-:-:S05]  /*c5e0*/  VIADD R0, R7, 0x1 ;  /* 0x0000000107007836 */ /* 0x000fca0000000000 */
[----:B------:R-:W-:-:S04]  /*c5f0*/  ISETP.NE.AND P1, PT, R0, 0x5, PT ;  /* 0x000000050000780c */ /* 0x000fc80003f25270 */
[----:B0-----:R-:W-:Y:S02]  /*c600*/  SEL R4, RZ, 0x1, P1 ;  /* 0x00000001ff047807 */ /* 0x001fe40000800000 */
[----:B------:R-:W-:Y:S02]  /*c610*/  SEL R3, R0, RZ, P1 ;  /* 0x000000ff00037207 */ /* 0x000fe40000800000 */
[----:B------:R-:W-:Y:S01]  /*c620*/  LOP3.LUT R0, R11, R4, RZ, 0x3c, !PT ;  /* 0x000000040b007212 */ /* 0x000fe200078e3cff */
[----:B-1----:R-:W-:Y:S06]  /*c630*/  @!P0 BRA `(.L_x_315) ;  /* 0x0000000000d88947 */ /* 0x002fec0003800000 */
.L_x_327:
[----:B------:R-:W-:Y:S01]  /*c640*/  IMAD R3, R3, 0x8, R2 ;  /* 0x0000000803037824 */ /* 0x000fe200078e0202 */
[----:B------:R-:W-:-:S07]  /*c650*/  SHF.L.U32 R0, R0, 0x1f, RZ ;  /* 0x0000001f00007819 */ /* 0x000fce00000006ff */
.L_x_316:
[----:B-1----:R1:W2:Y:S02]  /*c660*/  SYNCS.PHASECHK.TRANS64.TRYWAIT P0, [R3+URZ], R0 ;  /* 0x00000000030075a7 */ /* 0x0022a4000800017f */
[----:B--2---:R-:W-:Y:S05]  /*c670*/  @!P0 NANOSLEEP.SYNCS 0x989680 ;  /* 0x009896800000895d */ /* 0x004fea0003900000 */
[----:B------:R-:W2:Y:S02]  /*c680*/  @!P0 SYNCS.PHASECHK.TRANS64 P0, [R3+URZ], R0 ;  /* 0x00000000030085a7 */ /* 0x000ea4000800007f */
[----:B--2---:R-:W-:Y:S05]  /*c690*/  @!P0 BRA `(.L_x_316) ;  /* 0xfffffffc00f08947 */ /* 0x004fea000383ffff */
.L_x_310:
[----:B------:R-:W-:Y:S05]  /*c6a0*/  BSYNC B0 ;  /* 0x0000000000007941 */ /* 0x000fea0003800000 */
.L_x_309:
[----:B------:R-:W-:Y:S05]  /*c6b0*/  EXIT ;  /* 0x000000000000794d */ /* 0x000fea0003800000 */
.L_x_21:
[----:B---3--:R3:W4:Y:S02]  /*c6c0*/  SYNCS.PHASECHK.TRANS64.TRYWAIT P1, [R3+URZ], R0 ;  /* 0x00000000030075a7 */ /* 0x008724000802017f */
[----:B----4-:R-:W-:Y:S05]  /*c6d0*/  @!P1 NANOSLEEP.SYNCS 0x989680 ;  /* 0x009896800000995d */ /* 0x010fea0003900000 */
[----:B------:R-:W4:Y:S02]  /*c6e0*/  @!P1 SYNCS.PHASECHK.TRANS64 P1, [R3+URZ], R0 ;  /* 0x00000000030095a7 */ /* 0x000f24000802007f */
[----:B----4-:R-:W-:Y:S05]  /*c6f0*/  @!P1 BRA `(.L_x_21) ;  /* 0xfffffffc00f09947 */ /* 0x010fea000383ffff */
[----:B------:R-:W-:Y:S05]  /*c700*/  BRA `(.L_x_20) ;  /* 0xffffff4c00707947 */ /* 0x000fea000383ffff */
.L_x_26:
[----:B-1----:R1:W2:Y:S02]  /*c710*/  SYNCS.PHASECHK.TRANS64.TRYWAIT P1, [R5+URZ], R4 ;  /* 0x00000004050075a7 */ /* 0x0022a4000802017f */
[----:B--2---:R-:W-:Y:S05]  /*c720*/  @!P1 NANOSLEEP.SYNCS 0x989680 ;  /* 0x009896800000995d */ /* 0x004fea0003900000 */
[----:B------:R-:W2:Y:S02]  /*c730*/  @!P1 SYNCS.PHASECHK.TRANS64 P1, [R5+URZ], R4 ;  /* 0x00000004050095a7 */ /* 0x000ea4000802007f */
[----:B--2---:R-:W-:Y:S05]  /*c740*/  @!P1 BRA `(.L_x_26) ;  /* 0xfffffffc00f09947 */ /* 0x004fea000383ffff */
[----:B------:R-:W-:Y:S05]  /*c750*/  BRA `(.L_x_25) ;  /* 0xffffff5400e87947 */ /* 0x000fea000383ffff */
.L_x_297:
[----:B------:R-:W-:Y:S01]  /*c760*/  BSSY B1, `(.L_x_317) ;  /* 0x0000006000017945 */ /* 0x000fe20003800000 */
[----:B------:R-:W-:-:S07]  /*c770*/  IMAD.MOV.U32 R15, RZ, RZ, -0x1 ;  /* 0xffffffffff0f7424 */ /* 0x000fce00078e00ff */
[----:B------:R-:W-:Y:S05]  /*c780*/  WARPSYNC.COLLECTIVE R15, `(.L_x_318) ;  /* 0x000000000f0c7348 */ /* 0x000fea0003c00000 */
[----:B------:R-:W-:Y:S02]  /*c790*/  ELECT P6, UR62, PT ;  /* 0x00000000003e782f */ /* 0x000fe400038c0000 */
[----:B------:R-:W-:Y:S01]  /*c7a0*/  MOV R14, UR62 ;  /* 0x0000003e000e7c02 */ /* 0x000fe20008000f00 */
[----:B------:R-:W-:Y:S10]  /*c7b0*/  ENDCOLLECTIVE ;  /* 0x000000000000791b */ /* 0x000ff40003800000 */
.L_x_318:
[----:B------:R-:W-:Y:S05]  /*c7c0*/  BSYNC B1 ;  /* 0x0000000000017941 */ /* 0x000fea0003800000 */
.L_x_317:
[----:B------:R-:W-:Y:S05]  /*c7d0*/  BRA `(.L_x_319) ;  /* 0xffffffec008c7947 */ /* 0x000fea000383ffff */
.L_x_300:
[----:B0-----:R0:W1:Y:S02]  /*c7e0*/  SYNCS.PHASECHK.TRANS64.TRYWAIT P0, [R20+URZ+0x28], R7 ;  /* 0x00002807140075a7 */ /* 0x001064000800017f */
[----:B-1----:R-:W-:Y:S05]  /*c7f0*/  @!P0 NANOSLEEP.SYNCS 0x989680 ;  /* 0x009896800000895d */ /* 0x002fea0003900000 */
[----:B------:R-:W1:Y:S02]  /*c800*/  @!P0 SYNCS.PHASECHK.TRANS64 P0, [R20+URZ+0x28], R7 ;  /* 0x00002807140085a7 */ /* 0x000e64000800007f */
[----:B-1----:R-:W-:Y:S05]  /*c810*/  @!P0 BRA `(.L_x_300) ;  /* 0xfffffffc00f08947 */ /* 0x002fea000383ffff */
[----:B------:R-:W-:Y:S05]  /*c820*/  BRA `(.L_x_320) ;  /* 0xffffffec00cc7947 */ /* 0x000fea000383ffff */
.L_x_308:
[----:B------:R-:W-:Y:S01]  /*c830*/  BSSY B0, `(.L_x_321) ;  /* 0x0000006000007945 */ /* 0x000fe20003800000 */
[----:B------:R-:W-:-:S07]  /*c840*/  IMAD.MOV.U32 R15, RZ, RZ, -0x1 ;  /* 0xffffffffff0f7424 */ /* 0x000fce00078e00ff */
[----:B------:R-:W-:Y:S05]  /*c850*/  WARPSYNC.COLLECTIVE R15, `(.L_x_322) ;  /* 0x000000000f0c7348 */ /* 0x000fea0003c00000 */
[----:B------:R-:W-:Y:S02]  /*c860*/  ELECT P6, UR62, PT ;  /* 0x00000000003e782f */ /* 0x000fe400038c0000 */
[----:B------:R-:W-:Y:S01]  /*c870*/  MOV R14, UR62 ;  /* 0x0000003e000e7c02 */ /* 0x000fe20008000f00 */
[----:B------:R-:W-:Y:S10]  /*c880*/  ENDCOLLECTIVE ;  /* 0x000000000000791b */ /* 0x000ff40003800000 */
.L_x_322:
[----:B------:R-:W-:Y:S05]  /*c890*/  BSYNC B0 ;  /* 0x0000000000007941 */ /* 0x000fea0003800000 */
.L_x_321:
[----:B------:R-:W-:Y:S05]  /*c8a0*/  BRA `(.L_x_323) ;  /* 0xfffffff800ac7947 */ /* 0x000fea000383ffff */
.L_x_312:
[----:B0-----:R0:W1:Y:S02]  /*c8b0*/  SYNCS.PHASECHK.TRANS64.TRYWAIT P0, [R7+URZ], R4 ;  /* 0x00000004070075a7 */ /* 0x001064000800017f */
[----:B-1----:R-:W-:Y:S05]  /*c8c0*/  @!P0 NANOSLEEP.SYNCS 0x989680 ;  /* 0x009896800000895d */ /* 0x002fea0003900000 */
[----:B------:R-:W1:Y:S02]  /*c8d0*/  @!P0 SYNCS.PHASECHK.TRANS64 P0, [R7+URZ], R4 ;  /* 0x00000004070085a7 */ /* 0x000e64000800007f */
[----:B-1----:R-:W-:Y:S05]  /*c8e0*/  @!P0 BRA `(.L_x_312) ;  /* 0xfffffffc00f08947 */ /* 0x002fea000383ffff */
[----:B------:R-:W-:Y:S05]  /*c8f0*/  BRA `(.L_x_324) ;  /* 0xfffffff800ec7947 */ /* 0x000fea000383ffff */
.L_x_313:
[----:B0-----:R0:W1:Y:S02]  /*c900*/  SYNCS.PHASECHK.TRANS64.TRYWAIT P0, [R8+URZ], R5 ;  /* 0x00000005080075a7 */ /* 0x001064000800017f */
[----:B-1----:R-:W-:Y:S05]  /*c910*/  @!P0 NANOSLEEP.SYNCS 0x989680 ;  /* 0x009896800000895d */ /* 0x002fea0003900000 */
[----:B------:R-:W1:Y:S02]  /*c920*/  @!P0 SYNCS.PHASECHK.TRANS64 P0, [R8+URZ], R5 ;  /* 0x00000005080085a7 */ /* 0x000e64000800007f */
[----:B-1----:R-:W-:Y:S05]  /*c930*/  @!P0 BRA `(.L_x_313) ;  /* 0xfffffffc00f08947 */ /* 0x002fea000383ffff */
[----:B------:R-:W-:Y:S05]  /*c940*/  BRA `(.L_x_325) ;  /* 0xfffffff800fc7947 */ /* 0x000fea000383ffff */
.L_x_314:
[----:B0-----:R0:W1:Y:S02]  /*c950*/  SYNCS.PHASECHK.TRANS64.TRYWAIT P0, [R9+URZ], R4 ;  /* 0x00000004090075a7 */ /* 0x001064000800017f */
[----:B-1----:R-:W-:Y:S05]  /*c960*/  @!P0 NANOSLEEP.SYNCS 0x989680 ;  /* 0x009896800000895d */ /* 0x002fea0003900000 */
[----:B------:R-:W1:Y:S02]  /*c970*/  @!P0 SYNCS.PHASECHK.TRANS64 P0, [R9+URZ], R4 ;  /* 0x00000004090085a7 */ /* 0x000e64000800007f */
[----:B-1----:R-:W-:Y:S05]  /*c980*/  @!P0 BRA `(.L_x_314) ;  /* 0xfffffffc00f08947 */ /* 0x002fea000383ffff */
[----:B------:R-:W-:Y:S05]  /*c990*/  BRA `(.L_x_326) ;  /* 0xfffffffc000c7947 */ /* 0x000fea000383ffff */
.L_x_315:
[----:B0-----:R0:W1:Y:S02]  /*c9a0*/  SYNCS.PHASECHK.TRANS64.TRYWAIT P0, [R6+URZ], R5 ;  /* 0x00000005060075a7 */ /* 0x001064000800017f */
[----:B-1----:R-:W-:Y:S05]  /*c9b0*/  @!P0 NANOSLEEP.SYNCS 0x989680 ;  /* 0x009896800000895d */ /* 0x002fea0003900000 */
[----:B------:R-:W1:Y:S02]  /*c9c0*/  @!P0 SYNCS.PHASECHK.TRANS64 P0, [R6+URZ], R5 ;  /* 0x00000005060085a7 */ /* 0x000e64000800007f */
[----:B-1----:R-:W-:Y:S05]  /*c9d0*/  @!P0 BRA `(.L_x_315) ;  /* 0xfffffffc00f08947 */ /* 0x002fea000383ffff */
[----:B------:R-:W-:Y:S05]  /*c9e0*/  BRA `(.L_x_327) ;  /* 0xfffffffc00147947 */ /* 0x000fea000383ffff */
.L_x_328:
[----:B------:R-:W-:-:S00]  /*c9f0*/  BRA `(.L_x_328) ;  /* 0xfffffffc00fc7947 */ /* 0x000fc0000383ffff */
[----:B------:R-:W-:-:S00]  /*ca00*/  NOP ;  /* 0x0000000000007918 */ /* 0x000fc00000000000 */
[----:B------:R-:W-:-:S00]  /*ca10*/  NOP ;  /* 0x0000000000007918 */ /* 0x000fc00000000000 */
[----:B------:R-:W-:-:S00]  /*ca20*/  NOP ;  /* 0x0000000000007918 */ /* 0x000fc00000000000 */
[----:B------:R-:W-:-:S00]  /*ca30*/  NOP ;  /* 0x0000000000007918 */ /* 0x000fc00000000000 */
[----:B------:R-:W-:-:S00]  /*ca40*/  NOP ;  /* 0x0000000000007918 */ /* 0x000fc00000000000 */
[----:B------:R-:W-:-:S00]  /*ca50*/  NOP ;  /* 0x0000000000007918 */ /* 0x000fc00000000000 */
[----:B------:R-:W-:-:S00]  /*ca60*/  NOP ;  /* 0x0000000000007918 */ /* 0x000fc00000000000 */
[----:B------:R-:W-:-:S00]  /*ca70*/  NOP ;  /* 0x0000000000007918 */ /* 0x000fc00000000000 */
.L_x_329:


//--------------------- .nv.global.init           --------------------------
	.section	.nv.global.init,"aw",@progbits
.nv.global.init:
	.type		$str$22,@object
	.size		$str$22,($str$23 - $str$22)
$str$22:
        /*0000*/ 	.byte	0x6b, 0x5f, 0x74, 0x69, 0x6c, 0x65, 0x5f, 0x63, 0x6f, 0x75, 0x6e, 0x74, 0x20, 0x3e, 0x3d, 0x20
        /*0010*/ 	.byte	0x31, 0x00
	.type		$str$23,@object
	.size		$str$23,(__unnamed_1 - $str$23)
$str$23:
        /*0012*/ 	.byte	0x2f, 0x74, 0x6d, 0x70, 0x2f, 0x63, 0x75, 0x74, 0x6c, 0x61, 0x73, 0x73, 0x5f, 0x73, 0x77, 0x65
        /*0022*/ 	.byte	0x65, 0x70, 0x5f, 0x73, 0x72, 0x63, 0x2f, 0x69, 0x6e, 0x63, 0x6c, 0x75, 0x64, 0x65, 0x2f, 0x63
        /*0032*/ 	.byte	0x75, 0x74, 0x6c, 0x61, 0x73, 0x73, 0x2f, 0x67, 0x65, 0x6d, 0x6d, 0x2f, 0x63, 0x6f, 0x6c, 0x6c
        /*0042*/ 	.byte	0x65, 0x63, 0x74, 0x69, 0x76, 0x65, 0x2f, 0x73, 0x6d, 0x39, 0x30, 0x5f, 0x6d, 0x6d, 0x61, 0x5f
        /*0052*/ 	.byte	0x74, 0x6d, 0x61, 0x5f, 0x67, 0x6d, 0x6d, 0x61, 0x5f, 0x73, 0x73, 0x5f, 0x77, 0x61, 0x72, 0x70
        /*0062*/ 	.byte	0x73, 0x70, 0x65, 0x63, 0x69, 0x61, 0x6c, 0x69, 0x7a, 0x65, 0x64, 0x2e, 0x68, 0x70, 0x70, 0x00
	.type		__unnamed_1,@object
	.size		__unnamed_1,(.L_0 - __unnamed_1)
__unnamed_1:
        /*0072*/ 	.byte	0x76, 0x6f, 0x69, 0x64, 0x20, 0x63, 0x75, 0x74, 0x6c, 0x61, 0x73, 0x73, 0x3a, 0x3a, 0x67, 0x65
        /* <DEDUP_REMOVED lines=177> */
        /*0b92*/ 	.byte	0x3a, 0x69, 0x64, 0x65, 0x6e, 0x74, 0x69, 0x74, 0x79, 0x5d, 0x00
.L_0:


//--------------------- .nv.shared._ZN7cutlass13device_kernelINS_4gemm6kernel13GemmUniversalIN4cute5tupleIJiiiiEEENS1_10collective13CollectiveMmaINS1_34MainloopSm90TmaGmmaWarpSpecializedILi5ENS5_IJNS4_1CILi1EEENSA_ILi2EEESB_EEENS1_35KernelTmaWarpSpecializedCooperativeEEENS5_IJNSA_ILi128EEENSA_ILi256EEESG_EEENS_10tfloat32_tENS5_IJlSB_lEEESJ_SK_NS4_8TiledMMAINS4_8MMA_AtomIJNS4_4SM904GMMA30MMA_64x256x8_F32TF32TF32_SS_TNILNSO_7ScaleInE1ELSQ_1EEEEEENS4_6LayoutINS5_IJSC_SB_SB_EEENS5_IJSB_NSA_ILi0EEESV_EEEEENS5_IJNS4_10UnderscoreESY_SY_EEEEENS4_23SM90_TMA_LOAD_MULTICASTENS4_14ComposedLayoutINS4_7SwizzleILi3ELi4ELi3EEENS4_18smem_ptr_flag_bitsILi32EEENST_INS5_IJNSA_ILi8EEENSA_ILi32EEEEEENS5_IJS18_SB_EEEEEEEvNS4_8identityENS4_13SM90_TMA_LOADES1C_vS1D_EENS_8epilogue10collective6detail29Sm90TmaWarpSpecializedAdapterINS1H_15DefaultEpilogueISJ_SK_SK_NS1G_6thread17LinearCombinationISJ_Li1EffLNS1L_9ScaleType4KindE0ELNS_15FloatRoundStyleE2ESJ_EENS1_15EpilogueDefaultEEEEEvvEEEEvNT_6ParamsE --------------------------
	.section	.nv.shared._ZN7cutlass13device_kernelINS_4gemm6kernel13GemmUniversalIN4cute5tupleIJiiiiEEENS1_10collective13CollectiveMmaINS1_34MainloopSm90TmaGmmaWarpSpecializedILi5ENS5_IJNS4_1CILi1EEENSA_ILi2EEESB_EEENS1_35KernelTmaWarpSpecializedCooperativeEEENS5_IJNSA_ILi128EEENSA_ILi256EEESG_EEENS_10tfloat32_tENS5_IJlSB_lEEESJ_SK_NS4_8TiledMMAINS4_8MMA_AtomIJNS4_4SM904GMMA30MMA_64x256x8_F32TF32TF32_SS_TNILNSO_7ScaleInE1ELSQ_1EEEEEENS4_6LayoutINS5_IJSC_SB_SB_EEENS5_IJSB_NSA_ILi0EEESV_EEEEENS5_IJNS4_10UnderscoreESY_SY_EEEEENS4_23SM90_TMA_LOAD_MULTICASTENS4_14ComposedLayoutINS4_7SwizzleILi3ELi4ELi3EEENS4_18smem_ptr_flag_bitsILi32EEENST_INS5_IJNSA_ILi8EEENSA_ILi32EEEEEENS5_IJS18_SB_EEEEEEEvNS4_8identityENS4_13SM90_TMA_LOADES1C_vS1D_EENS_8epilogue10collective6detail29Sm90TmaWarpSpecializedAdapterINS1H_15DefaultEpilogueISJ_SK_SK_NS1G_6thread17LinearCombinationISJ_Li1EffLNS1L_9ScaleType4KindE0ELNS_15FloatRoundStyleE2ESJ_EENS1_15EpilogueDefaultEEEEEvvEEEEvNT_6ParamsE,"aw",@nobits
	.sectionflags	@""
	.align	16
	.zero		1024


//--------------------- .nv.shared.reserved.0     --------------------------
	.section	.nv.shared.reserved.0,"aw",@nobits
	.weak		__nv_reservedSMEM_offset_0_alias
	.size		__nv_reservedSMEM_offset_0_alias, 0, 0
	.other		__nv_reservedSMEM_offset_0_alias,@"STO_CUDA_RESERVED_SHARED STV_DEFAULT"
__nv_reservedSMEM_offset_0_alias:
	.zero		0


//--------------------- .nv.global                --------------------------
	.section	.nv.global,"aw",@nobits
.nv.global:
	.type		_ZN39_INTERNAL_e1965966_4_k_cu_ed79737f_65904cute1_E,@object
	.size		_ZN39_INTERNAL_e1965966_4_k_cu_ed79737f_65904cute1_E,(_ZN39_INTERNAL_e1965966_4_k_cu_ed79737f_65904cuda3std3__45__cpo6cbeginE - _ZN39_INTERNAL_e1965966_4_k_cu_ed79737f_65904cute1_E)
_ZN39_INTERNAL_e1965966_4_k_cu_ed79737f_65904cute1_E:
	.zero		1
	.type		_ZN39_INTERNAL_e1965966_4_k_cu_ed79737f_65904cuda3std3__45__cpo6cbeginE,@object
	.size		_ZN39_INTERNAL_e1965966_4_k_cu_ed79737f_65904cuda3std3__45__cpo6cbeginE,(_ZN39_INTERNAL_e1965966_4_k_cu_ed79737f_65904cuda3std3__48in_placeE - _ZN39_INTERNAL_e1965966_4_k_cu_ed79737f_65904cuda3std3__45__cpo6cbeginE)
_ZN39_INTERNAL_e1965966_4_k_cu_ed79737f_65904cuda3std3__45__cpo6cbeginE:
	.zero		1
	.type		_ZN39_INTERNAL_e1965966_4_k_cu_ed79737f_65904cuda3std3__48in_placeE,@object
	.size		_ZN39_INTERNAL_e1965966_4_k_cu_ed79737f_65904cuda3std3__48in_placeE,(_ZN39_INTERNAL_e1965966_4_k_cu_ed79737f_65904cuda3std6ranges3__45__cpo9iter_moveE - _ZN39_INTERNAL_e1965966_4_k_cu_ed79737f_65904cuda3std3__48in_placeE)
_ZN39_INTERNAL_e1965966_4_k_cu_ed79737f_65904cuda3std3__48in_placeE:
	.zero		1
	.type		_ZN39_INTERNAL_e1965966_4_k_cu_ed79737f_65904cuda3std6ranges3__45__cpo9iter_moveE,@object
	.size		_ZN39_INTERNAL_e1965966_4_k_cu_ed79737f_65904cuda3std6ranges3__45__cpo9iter_moveE,(_ZN39_INTERNAL_e1965966_4_k_cu_ed79737f_65904cuda3std3__45__cpo5beginE - _ZN39_INTERNAL_e1965966_4_k_cu_ed79737f_65904cuda3std6ranges3__45__cpo9iter_moveE)
_ZN39_INTERNAL_e1965966_4_k_cu_ed79737f_65904cuda3std6ranges3__45__cpo9iter_moveE:
	.zero		1
	.type		_ZN39_INTERNAL_e1965966_4_k_cu_ed79737f_65904cuda3std3__45__cpo5beginE,@object
	.size		_ZN39_INTERNAL_e1965966_4_k_cu_ed79737f_65904cuda3std3__45__cpo5beginE,(_ZN39_INTERNAL_e1965966_4_k_cu_ed79737f_65904cuda3std3__441_GLOBAL__N__e1965966_4_k_cu_ed79737f_65906ignoreE - _ZN39_INTERNAL_e1965966_4_k_cu_ed79737f_65904cuda3std3__45__cpo5beginE)
_ZN39_INTERNAL_e1965966_4_k_cu_ed79737f_65904cuda3std3__45__cpo5beginE:
	.zero		1
	.type		_ZN39_INTERNAL_e1965966_4_k_cu_ed79737f_65904cuda3std3__441_GLOBAL__N__e1965966_4_k_cu_ed79737f_65906ignoreE,@object
	.size		_ZN39_INTERNAL_e1965966_4_k_cu_ed79737f_65904cuda3std3__441_GLOBAL__N__e1965966_4_k_cu_ed79737f_65906ignoreE,(_ZN39_INTERNAL_e1965966_4_k_cu_ed79737f_65904cute7productE - _ZN39_INTERNAL_e1965966_4_k_cu_ed79737f_65904cuda3std3__441_GLOBAL__N__e1965966_4_k_cu_ed79737f_65906ignoreE)
_ZN39_INTERNAL_e1965966_4_k_cu_ed79737f_65904cuda3std3__441_GLOBAL__N__e1965966_4_k_cu_ed79737f_65906ignoreE:
	.zero		1
	.type		_ZN39_INTERNAL_e1965966_4_k_cu_ed79737f_65904cute7productE,@object
	.size		_ZN39_INTERNAL_e1965966_4_k_cu_ed79737f_65904cute7productE,(_ZN39_INTERNAL_e1965966_4_k_cu_ed79737f_65904cuda3std3__45__cpo3endE - _ZN39_INTERNAL_e1965966_4_k_cu_ed79737f_65904cute7productE)
_ZN39_INTERNAL_e1965966_4_k_cu_ed79737f_65904cute7productE:
	.zero		1
	.type		_ZN39_INTERNAL_e1965966_4_k_cu_ed79737f_65904cuda3std3__45__cpo3endE,@object
	.size		_ZN39_INTERNAL_e1965966_4_k_cu_ed79737f_65904cuda3std3__45__cpo3endE,(_ZN39_INTERNAL_e1965966_4_k_cu_ed79737f_65904cuda3std3__419piecewise_constructE - _ZN39_INTERNAL_e1965966_4_k_cu_ed79737f_65904cuda3std3__45__cpo3endE)
_ZN39_INTERNAL_e1965966_4_k_cu_ed79737f_65904cuda3std3__45__cpo3endE:
	.zero		1
	.type		_ZN39_INTERNAL_e1965966_4_k_cu_ed79737f_65904cuda3std3__419piecewise_constructE,@object
	.size		_ZN39_INTERNAL_e1965966_4_k_cu_ed79737f_65904cuda3std3__419piecewise_constructE,(_ZN39_INTERNAL_e1965966_4_k_cu_ed79737f_65904cuda3std3__45__cpo4cendE - _ZN39_INTERNAL_e1965966_4_k_cu_ed79737f_65904cuda3std3__419piecewise_constructE)
_ZN39_INTERNAL_e1965966_4_k_cu_ed79737f_65904cuda3std3__419piecewise_constructE:
	.zero		1
	.type		_ZN39_INTERNAL_e1965966_4_k_cu_ed79737f_65904cuda3std3__45__cpo4cendE,@object
	.size		_ZN39_INTERNAL_e1965966_4_k_cu_ed79737f_65904cuda3std3__45__cpo4cendE,(_ZN39_INTERNAL_e1965966_4_k_cu_ed79737f_65904cuda3std6ranges3__45__cpo4swapE - _ZN39_INTERNAL_e1965966_4_k_cu_ed79737f_65904cuda3std3__45__cpo4cendE)
_ZN39_INTERNAL_e1965966_4_k_cu_ed79737f_65904cuda3std3__45__cpo4cendE:
	.zero		1
	.type		_ZN39_INTERNAL_e1965966_4_k_cu_ed79737f_65904cuda3std6ranges3__45__cpo4swapE,@object
	.size		_ZN39_INTERNAL_e1965966_4_k_cu_ed79737f_65904cuda3std6ranges3__45__cpo4swapE,(.L_8 - _ZN39_INTERNAL_e1965966_4_k_cu_ed79737f_65904cuda3std6ranges3__45__cpo4swapE)
_ZN39_INTERNAL_e1965966_4_k_cu_ed79737f_65904cuda3std6ranges3__45__cpo4swapE:
	.zero		1
.L_8:


//--------------------- .nv.constant0._ZN7cutlass13device_kernelINS_4gemm6kernel13GemmUniversalIN4cute5tupleIJiiiiEEENS1_10collective13CollectiveMmaINS1_34MainloopSm90TmaGmmaWarpSpecializedILi5ENS5_IJNS4_1CILi1EEENSA_ILi2EEESB_EEENS1_35KernelTmaWarpSpecializedCooperativeEEENS5_IJNSA_ILi128EEENSA_ILi256EEESG_EEENS_10tfloat32_tENS5_IJlSB_lEEESJ_SK_NS4_8TiledMMAINS4_8MMA_AtomIJNS4_4SM904GMMA30MMA_64x256x8_F32TF32TF32_SS_TNILNSO_7ScaleInE1ELSQ_1EEEEEENS4_6LayoutINS5_IJSC_SB_SB_EEENS5_IJSB_NSA_ILi0EEESV_EEEEENS5_IJNS4_10UnderscoreESY_SY_EEEEENS4_23SM90_TMA_LOAD_MULTICASTENS4_14ComposedLayoutINS4_7SwizzleILi3ELi4ELi3EEENS4_18smem_ptr_flag_bitsILi32EEENST_INS5_IJNSA_ILi8EEENSA_ILi32EEEEEENS5_IJS18_SB_EEEEEEEvNS4_8identityENS4_13SM90_TMA_LOADES1C_vS1D_EENS_8epilogue10collective6detail29Sm90TmaWarpSpecializedAdapterINS1H_15DefaultEpilogueISJ_SK_SK_NS1G_6thread17LinearCombinationISJ_Li1EffLNS1L_9ScaleType4KindE0ELNS_15FloatRoundStyleE2ESJ_EENS1_15EpilogueDefaultEEEEEvvEEEEvNT_6ParamsE --------------------------
	.section	.nv.constant0._ZN7cutlass13device_kernelINS_4gemm6kernel13GemmUniversalIN4cute5tupleIJiiiiEEENS1_10collective13CollectiveMmaINS1_34MainloopSm90TmaGmmaWarpSpecializedILi5ENS5_IJNS4_1CILi1EEENSA_ILi2EEESB_EEENS1_35KernelTmaWarpSpecializedCooperativeEEENS5_IJNSA_ILi128EEENSA_ILi256EEESG_EEENS_10tfloat32_tENS5_IJlSB_lEEESJ_SK_NS4_8TiledMMAINS4_8MMA_AtomIJNS4_4SM904GMMA30MMA_64x256x8_F32TF32TF32_SS_TNILNSO_7ScaleInE1ELSQ_1EEEEEENS4_6LayoutINS5_IJSC_SB_SB_EEENS5_IJSB_NSA_ILi0EEESV_EEEEENS5_IJNS4_10UnderscoreESY_SY_EEEEENS4_23SM90_TMA_LOAD_MULTICASTENS4_14ComposedLayoutINS4_7SwizzleILi3ELi4ELi3EEENS4_18smem_ptr_flag_bitsILi32EEENST_INS5_IJNSA_ILi8EEENSA_ILi32EEEEEENS5_IJS18_SB_EEEEEEEvNS4_8identityENS4_13SM90_TMA_LOADES1C_vS1D_EENS_8epilogue10collective6detail29Sm90TmaWarpSpecializedAdapterINS1H_15DefaultEpilogueISJ_SK_SK_NS1G_6thread17LinearCombinationISJ_Li1EffLNS1L_9ScaleType4KindE0ELNS_15FloatRoundStyleE2ESJ_EENS1_15EpilogueDefaultEEEEEvvEEEEvNT_6ParamsE,"a",@progbits
	.sectionflags	@""
	.align	4
.nv.constant0._ZN7cutlass13device_kernelINS_4gemm6kernel13GemmUniversalIN4cute5tupleIJiiiiEEENS1_10collective13CollectiveMmaINS1_34MainloopSm90TmaGmmaWarpSpecializedILi5ENS5_IJNS4_1CILi1EEENSA_ILi2EEESB_EEENS1_35KernelTmaWarpSpecializedCooperativeEEENS5_IJNSA_ILi128EEENSA_ILi256EEESG_EEENS_10tfloat32_tENS5_IJlSB_lEEESJ_SK_NS4_8TiledMMAINS4_8MMA_AtomIJNS4_4SM904GMMA30MMA_64x256x8_F32TF32TF32_SS_TNILNSO_7ScaleInE1ELSQ_1EEEEEENS4_6LayoutINS5_IJSC_SB_SB_EEENS5_IJSB_NSA_ILi0EEESV_EEEEENS5_IJNS4_10UnderscoreESY_SY_EEEEENS4_23SM90_TMA_LOAD_MULTICASTENS4_14ComposedLayoutINS4_7SwizzleILi3ELi4ELi3EEENS4_18smem_ptr_flag_bitsILi32EEENST_INS5_IJNSA_ILi8EEENSA_ILi32EEEEEENS5_IJS18_SB_EEEEEEEvNS4_8identityENS4_13SM90_TMA_LOADES1C_vS1D_EENS_8epilogue10collective6detail29Sm90TmaWarpSpecializedAdapterINS1H_15DefaultEpilogueISJ_SK_SK_NS1G_6thread17LinearCombinationISJ_Li1EffLNS1L_9ScaleType4KindE0ELNS_15FloatRoundStyleE2ESJ_EENS1_15EpilogueDefaultEEEEEvvEEEEvNT_6ParamsE:
	.zero		1664


//--------------------- SYMBOLS --------------------------

	.type		.nv.reservedSmem.offset0,@object
	.size		.nv.reservedSmem.offset0,0x4
	.type		__assertfail,@function
